	.target	sm_90a

	.elftype	@"ET_EXEC"


//--------------------- .note.nv.tkinfo           --------------------------
	.section	.note.nv.tkinfo,"",@"SHT_NOTE"
	.sectionflags	@"SHF_NOTE_NV_TKINFO"
	.tkinfo
        /*0018*/ 	.word	0x00000002
        /*0030*/ 	.string	""
        /*0030*/ 	.string	"ptxas"
        /*0030*/ 	.string	"Cuda compilation tools, release 13.0, V13.0.88"
        /*0030*/ 	.string	"Build cuda_13.0.r13.0/compiler.36424714_0"
        /*0030*/ 	.string	"-arch sm_90a -m 64 "



//--------------------- .note.nv.cuinfo           --------------------------
	.section	.note.nv.cuinfo,"",@"SHT_NOTE"
	.sectionflags	@"SHF_NOTE_NV_CUINFO"
        /*0018*/ 	.short	0x0002
        /*001a*/ 	.short	0x005a
        /*001c*/ 	.short	0x0082
	.zero		2


//--------------------- .nv.info                  --------------------------
	.section	.nv.info,"",@"SHT_CUDA_INFO"
	.align	4


	//----- nvinfo : EIATTR_REGCOUNT
	.align		4
        /*0000*/ 	.byte	0x04, 0x2f
        /*0002*/ 	.short	(.L_15 - .L_14)
	.align		4
.L_14:
        /*0004*/ 	.word	index@(_ZN7cutlass13device_kernelINS_4gemm6kernel13GemmUniversalIN4cute5tupleIJiiiiEEENS1_10collective13CollectiveMmaINS1_34MainloopSm90TmaGmmaWarpSpecializedILi12ENS5_IJNS4_1CILi1EEESB_SB_EEENS1_35KernelTmaWarpSpecializedCooperativeEEENS5_IJNSA_ILi512EEENSA_ILi80EEENSA_ILi32EEEEEEaNS5_IJlSB_lEEEaSJ_NS4_8TiledMMAINS4_8MMA_AtomIJNS4_4SM904GMMA26MMA_64x16x32_S32S8S8_SS_TNEEEENS4_6LayoutINS5_IJNSA_ILi2EEESB_SB_EEENS5_IJSB_NSA_ILi0EEEST_EEEEENS5_IJNS4_10UnderscoreESW_SW_EEEEENS4_13SM90_TMA_LOADENS4_14ComposedLayoutINS4_7SwizzleILi1ELi4ELi3EEENS4_18smem_ptr_flag_bitsILi8EEENSQ_INS5_IJNSA_ILi8EEESH_EEENS5_IJSH_SB_EEEEEEEvNS4_8identityESZ_S19_vS1A_EENS_8epilogue10collective6detail29Sm90TmaWarpSpecializedAdapterINS1D_15DefaultEpilogueIaSJ_SJ_NS1C_6thread17LinearCombinationIaLi1EiiLNS1H_9ScaleType4KindE0ELNS_15FloatRoundStyleE2EaEENS1_15EpilogueDefaultEEEEEvvEEEEvNT_6ParamsE)
        /*0008*/ 	.word	0x000000a8


	//----- nvinfo : EIATTR_FRAME_SIZE
	.align		4
.L_15:
        /*000c*/ 	.byte	0x04, 0x11
        /*000e*/ 	.short	(.L_17 - .L_16)
	.align		4
.L_16:
        /*0010*/ 	.word	index@(_ZN7cutlass13device_kernelINS_4gemm6kernel13GemmUniversalIN4cute5tupleIJiiiiEEENS1_10collective13CollectiveMmaINS1_34MainloopSm90TmaGmmaWarpSpecializedILi12ENS5_IJNS4_1CILi1EEESB_SB_EEENS1_35KernelTmaWarpSpecializedCooperativeEEENS5_IJNSA_ILi512EEENSA_ILi80EEENSA_ILi32EEEEEEaNS5_IJlSB_lEEEaSJ_NS4_8TiledMMAINS4_8MMA_AtomIJNS4_4SM904GMMA26MMA_64x16x32_S32S8S8_SS_TNEEEENS4_6LayoutINS5_IJNSA_ILi2EEESB_SB_EEENS5_IJSB_NSA_ILi0EEEST_EEEEENS5_IJNS4_10UnderscoreESW_SW_EEEEENS4_13SM90_TMA_LOADENS4_14ComposedLayoutINS4_7SwizzleILi1ELi4ELi3EEENS4_18smem_ptr_flag_bitsILi8EEENSQ_INS5_IJNSA_ILi8EEESH_EEENS5_IJSH_SB_EEEEEEEvNS4_8identityESZ_S19_vS1A_EENS_8epilogue10collective6detail29Sm90TmaWarpSpecializedAdapterINS1D_15DefaultEpilogueIaSJ_SJ_NS1C_6thread17LinearCombinationIaLi1EiiLNS1H_9ScaleType4KindE0ELNS_15FloatRoundStyleE2EaEENS1_15EpilogueDefaultEEEEEvvEEEEvNT_6ParamsE)
        /*0014*/ 	.word	0x00000000


	//----- nvinfo : EIATTR_MIN_STACK_SIZE
	.align		4
.L_17:
        /*0018*/ 	.byte	0x04, 0x12
        /*001a*/ 	.short	(.L_19 - .L_18)
	.align		4
.L_18:
        /*001c*/ 	.word	index@(_ZN7cutlass13device_kernelINS_4gemm6kernel13GemmUniversalIN4cute5tupleIJiiiiEEENS1_10collective13CollectiveMmaINS1_34MainloopSm90TmaGmmaWarpSpecializedILi12ENS5_IJNS4_1CILi1EEESB_SB_EEENS1_35KernelTmaWarpSpecializedCooperativeEEENS5_IJNSA_ILi512EEENSA_ILi80EEENSA_ILi32EEEEEEaNS5_IJlSB_lEEEaSJ_NS4_8TiledMMAINS4_8MMA_AtomIJNS4_4SM904GMMA26MMA_64x16x32_S32S8S8_SS_TNEEEENS4_6LayoutINS5_IJNSA_ILi2EEESB_SB_EEENS5_IJSB_NSA_ILi0EEEST_EEEEENS5_IJNS4_10UnderscoreESW_SW_EEEEENS4_13SM90_TMA_LOADENS4_14ComposedLayoutINS4_7SwizzleILi1ELi4ELi3EEENS4_18smem_ptr_flag_bitsILi8EEENSQ_INS5_IJNSA_ILi8EEESH_EEENS5_IJSH_SB_EEEEEEEvNS4_8identityESZ_S19_vS1A_EENS_8epilogue10collective6detail29Sm90TmaWarpSpecializedAdapterINS1D_15DefaultEpilogueIaSJ_SJ_NS1C_6thread17LinearCombinationIaLi1EiiLNS1H_9ScaleType4KindE0ELNS_15FloatRoundStyleE2EaEENS1_15EpilogueDefaultEEEEEvvEEEEvNT_6ParamsE)
        /*0020*/ 	.word	0x00000000
.L_19:


//--------------------- .nv.compat                --------------------------
	.section	.nv.compat,"",@"SHT_CUDA_COMPAT_INFO"
	.align	4
        /*0000*/ 	.byte	0x02, 0x09, 0x01, 0x00, 0x02, 0x02, 0x04, 0x00, 0x02, 0x05, 0x05, 0x00, 0x03, 0x07, 0x01, 0x01
        /*0010*/ 	.byte	0x02, 0x03, 0x01, 0x00, 0x02, 0x06, 0x01, 0x00, 0x04, 0x0b, 0x08, 0x00, 0x00, 0x00, 0x00, 0x00
        /*0020*/ 	.byte	0x00, 0x00, 0x00, 0x00


//--------------------- .nv.info._ZN7cutlass13device_kernelINS_4gemm6kernel13GemmUniversalIN4cute5tupleIJiiiiEEENS1_10collective13CollectiveMmaINS1_34MainloopSm90TmaGmmaWarpSpecializedILi12ENS5_IJNS4_1CILi1EEESB_SB_EEENS1_35KernelTmaWarpSpecializedCooperativeEEENS5_IJNSA_ILi512EEENSA_ILi80EEENSA_ILi32EEEEEEaNS5_IJlSB_lEEEaSJ_NS4_8TiledMMAINS4_8MMA_AtomIJNS4_4SM904GMMA26MMA_64x16x32_S32S8S8_SS_TNEEEENS4_6LayoutINS5_IJNSA_ILi2EEESB_SB_EEENS5_IJSB_NSA_ILi0EEEST_EEEEENS5_IJNS4_10UnderscoreESW_SW_EEEEENS4_13SM90_TMA_LOADENS4_14ComposedLayoutINS4_7SwizzleILi1ELi4ELi3EEENS4_18smem_ptr_flag_bitsILi8EEENSQ_INS5_IJNSA_ILi8EEESH_EEENS5_IJSH_SB_EEEEEEEvNS4_8identityESZ_S19_vS1A_EENS_8epilogue10collective6detail29Sm90TmaWarpSpecializedAdapterINS1D_15DefaultEpilogueIaSJ_SJ_NS1C_6thread17LinearCombinationIaLi1EiiLNS1H_9ScaleType4KindE0ELNS_15FloatRoundStyleE2EaEENS1_15EpilogueDefaultEEEEEvvEEEEvNT_6ParamsE --------------------------
	.section	.nv.info._ZN7cutlass13device_kernelINS_4gemm6kernel13GemmUniversalIN4cute5tupleIJiiiiEEENS1_10collective13CollectiveMmaINS1_34MainloopSm90TmaGmmaWarpSpecializedILi12ENS5_IJNS4_1CILi1EEESB_SB_EEENS1_35KernelTmaWarpSpecializedCooperativeEEENS5_IJNSA_ILi512EEENSA_ILi80EEENSA_ILi32EEEEEEaNS5_IJlSB_lEEEaSJ_NS4_8TiledMMAINS4_8MMA_AtomIJNS4_4SM904GMMA26MMA_64x16x32_S32S8S8_SS_TNEEEENS4_6LayoutINS5_IJNSA_ILi2EEESB_SB_EEENS5_IJSB_NSA_ILi0EEEST_EEEEENS5_IJNS4_10UnderscoreESW_SW_EEEEENS4_13SM90_TMA_LOADENS4_14ComposedLayoutINS4_7SwizzleILi1ELi4ELi3EEENS4_18smem_ptr_flag_bitsILi8EEENSQ_INS5_IJNSA_ILi8EEESH_EEENS5_IJSH_SB_EEEEEEEvNS4_8identityESZ_S19_vS1A_EENS_8epilogue10collective6detail29Sm90TmaWarpSpecializedAdapterINS1D_15DefaultEpilogueIaSJ_SJ_NS1C_6thread17LinearCombinationIaLi1EiiLNS1H_9ScaleType4KindE0ELNS_15FloatRoundStyleE2EaEENS1_15EpilogueDefaultEEEEEvvEEEEvNT_6ParamsE,"",@"SHT_CUDA_INFO"
	.sectionflags	@""
	.align	4


	//----- nvinfo : EIATTR_CUDA_API_VERSION
	.align		4
        /*0000*/ 	.byte	0x04, 0x37
        /*0002*/ 	.short	(.L_21 - .L_20)
.L_20:
        /*0004*/ 	.word	0x00000082


	//----- nvinfo : EIATTR_KPARAM_INFO
	.align		4
.L_21:
        /*0008*/ 	.byte	0x04, 0x17
        /*000a*/ 	.short	(.L_23 - .L_22)
.L_22:
        /*000c*/ 	.word	0x00000000
        /*0010*/ 	.short	0x0000
        /*0012*/ 	.short	0x0070
        /*0014*/ 	.byte	0x00, 0xf0, 0x01, 0x10


	//----- nvinfo : EIATTR_SPARSE_MMA_MASK
	.align		4
.L_23:
        /*0018*/ 	.byte	0x03, 0x50
        /*001a*/ 	.short	0x0000


	//----- nvinfo : EIATTR_MAXREG_COUNT
	.align		4
        /*001c*/ 	.byte	0x03, 0x1b
        /*001e*/ 	.short	0x00a8


	//----- nvinfo : EIATTR_NUM_BARRIERS
	.align		4
        /*0020*/ 	.byte	0x02, 0x4c
        /*0022*/ 	.byte	0x01
	.zero		1


	//----- nvinfo : EIATTR_EXTERNS
	.align		4
        /*0024*/ 	.byte	0x04, 0x0f
        /*0026*/ 	.short	(.L_25 - .L_24)


	//   ....[0]....
	.align		4
.L_24:
        /*0028*/ 	.word	index@(__assertfail)


	//----- nvinfo : EIATTR_MERCURY_ISA_VERSION
	.align		4
.L_25:
        /*002c*/ 	.byte	0x03, 0x5f
        /*002e*/ 	.short	0x0101


	//----- nvinfo : EIATTR_INT_WARP_WIDE_INSTR_OFFSETS
	.align		4
        /*0030*/ 	.byte	0x04, 0x31
        /*0032*/ 	.short	(.L_27 - .L_26)


	//   ....[0]....
.L_26:
        /*0034*/ 	.word	0x00000620


	//   ....[1]....
        /*0038*/ 	.word	0x00000630


	//   ....[2]....
        /*003c*/ 	.word	0x000006c0


	//----- nvinfo : EIATTR_COOP_GROUP_MASK_REGIDS
	.align		4
.L_27:
        /*0040*/ 	.byte	0x04, 0x29
        /*0042*/ 	.short	(.L_29 - .L_28)


	//   ....[0]....
.L_28:
        /*0044*/ 	.word	0xffffffff


	//   ....[1]....
        /*0048*/ 	.word	0xffffffff


	//   ....[2]....
        /*004c*/ 	.word	0xffffffff


	//   ....[3]....
        /*0050*/ 	.word	0xffffffff


	//   ....[4]....
        /*0054*/ 	.word	0xffffffff


	//----- nvinfo : EIATTR_COOP_GROUP_INSTR_OFFSETS
	.align		4
.L_29:
        /*0058*/ 	.byte	0x04, 0x28
        /*005a*/ 	.short	(.L_31 - .L_30)


	//   ....[0]....
.L_30:
        /*005c*/ 	.word	0x00000060


	//   ....[1]....
        /*0060*/ 	.word	0x00000070


	//   ....[2]....
        /*0064*/ 	.word	0x00000190


	//   ....[3]....
        /*0068*/ 	.word	0x000004d0


	//   ....[4]....
        /*006c*/ 	.word	0x00001290


	//----- nvinfo : EIATTR_REG_RECONFIG
	.align		4
.L_31:
        /*0070*/ 	.byte	0x01, 0x54
	.zero		2


	//----- nvinfo : EIATTR_SYSCALL_OFFSETS
	.align		4
        /*0074*/ 	.byte	0x04, 0x46
        /*0076*/ 	.short	(.L_33 - .L_32)


	//   ....[0]....
.L_32:
        /*0078*/ 	.word	0x00001450


	//----- nvinfo : EIATTR_MBARRIER_INSTR_OFFSETS
	.align		4
.L_33:
        /*007c*/ 	.byte	0x04, 0x39
        /*007e*/ 	.short	(.L_35 - .L_34)


	//   ....[0]....
.L_34:
        /*0080*/ 	.word	0x00000330
        /*0084*/ 	.word	0x000000ff
        /*0088*/ 	.word	0x00000000
        /*008c*/ 	.short	0x0100
        /*008e*/ 	.byte	0x08
	.zero		1


	//   ....[1]....
        /*0090*/ 	.word	0x00000340
        /*0094*/ 	.word	0x000000ff
        /*0098*/ 	.word	0x00000060
        /*009c*/ 	.short	0x0100
        /*009e*/ 	.byte	0x08
	.zero		1


	//   ....[2]....
        /*00a0*/ 	.word	0x00000350
        /*00a4*/ 	.word	0x000000ff
        /*00a8*/ 	.word	0x00000008
        /*00ac*/ 	.short	0x0100
        /*00ae*/ 	.byte	0x08
	.zero		1


	//   ....[3]....
        /*00b0*/ 	.word	0x00000360
        /*00b4*/ 	.word	0x000000ff
        /*00b8*/ 	.word	0x00000068
        /*00bc*/ 	.short	0x0100
        /*00be*/ 	.byte	0x08
	.zero		1


	//   ....[4]....
        /*00c0*/ 	.word	0x00000370
        /*00c4*/ 	.word	0x000000ff
        /*00c8*/ 	.word	0x00000010
        /*00cc*/ 	.short	0x0100
        /*00ce*/ 	.byte	0x08
	.zero		1


	//   ....[5]....
        /*00d0*/ 	.word	0x00000380
        /*00d4*/ 	.word	0x000000ff
        /*00d8*/ 	.word	0x00000070
        /*00dc*/ 	.short	0x0100
        /*00de*/ 	.byte	0x08
	.zero		1


	//   ....[6]....
        /*00e0*/ 	.word	0x00000390
        /*00e4*/ 	.word	0x000000ff
        /*00e8*/ 	.word	0x00000018
        /*00ec*/ 	.short	0x0100
        /*00ee*/ 	.byte	0x08
	.zero		1


	//   ....[7]....
        /*00f0*/ 	.word	0x000003a0
        /*00f4*/ 	.word	0x000000ff
        /*00f8*/ 	.word	0x00000078
        /*00fc*/ 	.short	0x0100
        /*00fe*/ 	.byte	0x08
	.zero		1


	//   ....[8]....
        /*0100*/ 	.word	0x000003b0
        /*0104*/ 	.word	0x000000ff
        /*0108*/ 	.word	0x00000020
        /*010c*/ 	.short	0x0100
        /*010e*/ 	.byte	0x08
	.zero		1


	//   ....[9]....
        /*0110*/ 	.word	0x000003c0
        /*0114*/ 	.word	0x000000ff
        /*0118*/ 	.word	0x00000080
        /*011c*/ 	.short	0x0100
        /*011e*/ 	.byte	0x08
	.zero		1


	//   ....[10]....
        /*0120*/ 	.word	0x000003d0
        /*0124*/ 	.word	0x000000ff
        /*0128*/ 	.word	0x00000028
        /*012c*/ 	.short	0x0100
        /*012e*/ 	.byte	0x08
	.zero		1


	//   ....[11]....
        /*0130*/ 	.word	0x000003e0
        /*0134*/ 	.word	0x000000ff
        /*0138*/ 	.word	0x00000088
        /*013c*/ 	.short	0x0100
        /*013e*/ 	.byte	0x08
	.zero		1


	//   ....[12]....
        /*0140*/ 	.word	0x000003f0
        /*0144*/ 	.word	0x000000ff
        /*0148*/ 	.word	0x00000030
        /*014c*/ 	.short	0x0100
        /*014e*/ 	.byte	0x08
	.zero		1


	//   ....[13]....
        /*0150*/ 	.word	0x00000400
        /*0154*/ 	.word	0x000000ff
        /*0158*/ 	.word	0x00000090
        /*015c*/ 	.short	0x0100
        /*015e*/ 	.byte	0x08
	.zero		1


	//   ....[14]....
        /*0160*/ 	.word	0x00000410
        /*0164*/ 	.word	0x000000ff
        /*0168*/ 	.word	0x00000038
        /*016c*/ 	.short	0x0100
        /*016e*/ 	.byte	0x08
	.zero		1


	//   ....[15]....
        /*0170*/ 	.word	0x00000420
        /*0174*/ 	.word	0x000000ff
        /*0178*/ 	.word	0x00000098
        /*017c*/ 	.short	0x0100
        /*017e*/ 	.byte	0x08
	.zero		1


	//   ....[16]....
        /*0180*/ 	.word	0x00000430
        /*0184*/ 	.word	0x000000ff
        /*0188*/ 	.word	0x00000040
        /*018c*/ 	.short	0x0100
        /*018e*/ 	.byte	0x08
	.zero		1


	//   ....[17]....
        /*0190*/ 	.word	0x00000440
        /*0194*/ 	.word	0x000000ff
        /*0198*/ 	.word	0x000000a0
        /*019c*/ 	.short	0x0100
        /*019e*/ 	.byte	0x08
	.zero		1


	//   ....[18]....
        /*01a0*/ 	.word	0x00000450
        /*01a4*/ 	.word	0x000000ff
        /*01a8*/ 	.word	0x00000048
        /*01ac*/ 	.short	0x0100
        /*01ae*/ 	.byte	0x08
	.zero		1


	//   ....[19]....
        /*01b0*/ 	.word	0x00000460
        /*01b4*/ 	.word	0x000000ff
        /*01b8*/ 	.word	0x000000a8
        /*01bc*/ 	.short	0x0100
        /*01be*/ 	.byte	0x08
	.zero		1


	//   ....[20]....
        /*01c0*/ 	.word	0x00000470
        /*01c4*/ 	.word	0x000000ff
        /*01c8*/ 	.word	0x00000050
        /*01cc*/ 	.short	0x0100
        /*01ce*/ 	.byte	0x08
	.zero		1


	//   ....[21]....
        /*01d0*/ 	.word	0x00000480
        /*01d4*/ 	.word	0x000000ff
        /*01d8*/ 	.word	0x000000b0
        /*01dc*/ 	.short	0x0100
        /*01de*/ 	.byte	0x08
	.zero		1


	//   ....[22]....
        /*01e0*/ 	.word	0x00000490
        /*01e4*/ 	.word	0x000000ff
        /*01e8*/ 	.word	0x00000058
        /*01ec*/ 	.short	0x0100
        /*01ee*/ 	.byte	0x08
	.zero		1


	//   ....[23]....
        /*01f0*/ 	.word	0x000004a0
        /*01f4*/ 	.word	0x000000ff
        /*01f8*/ 	.word	0x000000b8
        /*01fc*/ 	.short	0x0100
        /*01fe*/ 	.byte	0x08
	.zero		1


	//   ....[24]....
        /*0200*/ 	.word	0x00000740
        /*0204*/ 	.word	0x000000ff
        /*0208*/ 	.word	0x000000d0
        /*020c*/ 	.short	0x0100
        /*020e*/ 	.byte	0x10
	.zero		1


	//   ....[25]....
        /*0210*/ 	.word	0x000007b0
        /*0214*/ 	.word	0x000000ff
        /*0218*/ 	.word	0x000000d8
        /*021c*/ 	.short	0x0100
        /*021e*/ 	.byte	0x10
	.zero		1


	//   ....[26]....
        /*0220*/ 	.word	0x000014f0
        /*0224*/ 	.word	0x00000003
        /*0228*/ 	.word	0x00000000
        /*022c*/ 	.short	0x010a
        /*022e*/ 	.byte	0x3f
	.zero		1


	//   ....[27]....
        /*0230*/ 	.word	0x00001530
        /*0234*/ 	.word	0x00000003
        /*0238*/ 	.word	0x00000000
        /*023c*/ 	.short	0x010a
        /*023e*/ 	.byte	0x3f
	.zero		1


	//   ....[28]....
        /*0240*/ 	.word	0x00001e10
        /*0244*/ 	.word	0x000000ff
        /*0248*/ 	.word	0x00000000
        /*024c*/ 	.short	0x010a
        /*024e*/ 	.byte	0x04
	.zero		1


	//   ....[29]....
        /*0250*/ 	.word	0x00001e50
        /*0254*/ 	.word	0x000000ff
        /*0258*/ 	.word	0x00000000
        /*025c*/ 	.short	0x010a
        /*025e*/ 	.byte	0x04
	.zero		1


	//   ....[30]....
        /*0260*/ 	.word	0x00002600
        /*0264*/ 	.word	0x000000ff
        /*0268*/ 	.word	0x00000000
        /*026c*/ 	.short	0x0101
        /*026e*/ 	.byte	0x1a
	.zero		1


	//   ....[31]....
        /*0270*/ 	.word	0x00002810
        /*0274*/ 	.word	0x000000ff
        /*0278*/ 	.word	0x00000000
        /*027c*/ 	.short	0x0101
        /*027e*/ 	.byte	0x06
	.zero		1


	//   ....[32]....
        /*0280*/ 	.word	0x0000c0a0
        /*0284*/ 	.word	0x0000000d
        /*0288*/ 	.word	0x00000060
        /*028c*/ 	.short	0x010a
        /*028e*/ 	.byte	0x3f
	.zero		1


	//   ....[33]....
        /*0290*/ 	.word	0x0000c430
        /*0294*/ 	.word	0x00000004
        /*0298*/ 	.word	0x000000d8
        /*029c*/ 	.short	0x0101
        /*029e*/ 	.byte	0x3f
	.zero		1


	//   ....[34]....
        /*02a0*/ 	.word	0x0000cbc0
        /*02a4*/ 	.word	0x00000007
        /*02a8*/ 	.word	0x00000000
        /*02ac*/ 	.short	0x010a
        /*02ae*/ 	.byte	0x3f
	.zero		1


	//   ....[35]....
        /*02b0*/ 	.word	0x0000cc40
        /*02b4*/ 	.word	0x00000009
        /*02b8*/ 	.word	0x00000000
        /*02bc*/ 	.short	0x010a
        /*02be*/ 	.byte	0x3f
	.zero		1


	//   ....[36]....
        /*02c0*/ 	.word	0x0000ccd0
        /*02c4*/ 	.word	0x00000006
        /*02c8*/ 	.word	0x00000000
        /*02cc*/ 	.short	0x010a
        /*02ce*/ 	.byte	0x3f
	.zero		1


	//   ....[37]....
        /*02d0*/ 	.word	0x0000cd60
        /*02d4*/ 	.word	0x00000009
        /*02d8*/ 	.word	0x00000000
        /*02dc*/ 	.short	0x010a
        /*02de*/ 	.byte	0x3f
	.zero		1


	//   ....[38]....
        /*02e0*/ 	.word	0x0000cdf0
        /*02e4*/ 	.word	0x00000006
        /*02e8*/ 	.word	0x00000000
        /*02ec*/ 	.short	0x010a
        /*02ee*/ 	.byte	0x3f
	.zero		1


	//   ....[39]....
        /*02f0*/ 	.word	0x0000ce80
        /*02f4*/ 	.word	0x00000009
        /*02f8*/ 	.word	0x00000000
        /*02fc*/ 	.short	0x010a
        /*02fe*/ 	.byte	0x3f
	.zero		1


	//   ....[40]....
        /*0300*/ 	.word	0x0000cf10
        /*0304*/ 	.word	0x00000006
        /*0308*/ 	.word	0x00000000
        /*030c*/ 	.short	0x010a
        /*030e*/ 	.byte	0x3f
	.zero		1


	//   ....[41]....
        /*0310*/ 	.word	0x0000cfa0
        /*0314*/ 	.word	0x00000009
        /*0318*/ 	.word	0x00000000
        /*031c*/ 	.short	0x010a
        /*031e*/ 	.byte	0x3f
	.zero		1


	//   ....[42]....
        /*0320*/ 	.word	0x0000d030
        /*0324*/ 	.word	0x00000006
        /*0328*/ 	.word	0x00000000
        /*032c*/ 	.short	0x010a
        /*032e*/ 	.byte	0x3f
	.zero		1


	//   ....[43]....
        /*0330*/ 	.word	0x0000d0c0
        /*0334*/ 	.word	0x00000009
        /*0338*/ 	.word	0x00000000
        /*033c*/ 	.short	0x010a
        /*033e*/ 	.byte	0x3f
	.zero		1


	//   ....[44]....
        /*0340*/ 	.word	0x0000d150
        /*0344*/ 	.word	0x00000006
        /*0348*/ 	.word	0x00000000
        /*034c*/ 	.short	0x010a
        /*034e*/ 	.byte	0x3f
	.zero		1


	//   ....[45]....
        /*0350*/ 	.word	0x0000d1e0
        /*0354*/ 	.word	0x00000003
        /*0358*/ 	.word	0x00000000
        /*035c*/ 	.short	0x010a
        /*035e*/ 	.byte	0x3f
	.zero		1


	//   ....[46]....
        /*0360*/ 	.word	0x0000d240
        /*0364*/ 	.word	0x00000003
        /*0368*/ 	.word	0x00000000
        /*036c*/ 	.short	0x010a
        /*036e*/ 	.byte	0x3f
	.zero		1


	//   ....[47]....
        /*0370*/ 	.word	0x0000d2a0
        /*0374*/ 	.word	0x00000004
        /*0378*/ 	.word	0x00000000
        /*037c*/ 	.short	0x010a
        /*037e*/ 	.byte	0x3f
	.zero		1


	//   ....[48]....
        /*0380*/ 	.word	0x0000d370
        /*0384*/ 	.word	0x0000000d
        /*0388*/ 	.word	0x00000060
        /*038c*/ 	.short	0x010a
        /*038e*/ 	.byte	0x3f
	.zero		1


	//   ....[49]....
        /*0390*/ 	.word	0x0000d440
        /*0394*/ 	.word	0x00000007
        /*0398*/ 	.word	0x00000000
        /*039c*/ 	.short	0x010a
        /*039e*/ 	.byte	0x3f
	.zero		1


	//   ....[50]....
        /*03a0*/ 	.word	0x0000d490
        /*03a4*/ 	.word	0x00000009
        /*03a8*/ 	.word	0x00000000
        /*03ac*/ 	.short	0x010a
        /*03ae*/ 	.byte	0x3f
	.zero		1


	//   ....[51]....
        /*03b0*/ 	.word	0x0000d4e0
        /*03b4*/ 	.word	0x00000006
        /*03b8*/ 	.word	0x00000000
        /*03bc*/ 	.short	0x010a
        /*03be*/ 	.byte	0x3f
	.zero		1


	//   ....[52]....
        /*03c0*/ 	.word	0x0000d530
        /*03c4*/ 	.word	0x00000009
        /*03c8*/ 	.word	0x00000000
        /*03cc*/ 	.short	0x010a
        /*03ce*/ 	.byte	0x3f
	.zero		1


	//   ....[53]....
        /*03d0*/ 	.word	0x0000d580
        /*03d4*/ 	.word	0x00000006
        /*03d8*/ 	.word	0x00000000
        /*03dc*/ 	.short	0x010a
        /*03de*/ 	.byte	0x3f
	.zero		1


	//   ....[54]....
        /*03e0*/ 	.word	0x0000d5d0
        /*03e4*/ 	.word	0x00000009
        /*03e8*/ 	.word	0x00000000
        /*03ec*/ 	.short	0x010a
        /*03ee*/ 	.byte	0x3f
	.zero		1


	//   ....[55]....
        /*03f0*/ 	.word	0x0000d620
        /*03f4*/ 	.word	0x00000006
        /*03f8*/ 	.word	0x00000000
        /*03fc*/ 	.short	0x010a
        /*03fe*/ 	.byte	0x3f
	.zero		1


	//   ....[56]....
        /*0400*/ 	.word	0x0000d670
        /*0404*/ 	.word	0x00000009
        /*0408*/ 	.word	0x00000000
        /*040c*/ 	.short	0x010a
        /*040e*/ 	.byte	0x3f
	.zero		1


	//   ....[57]....
        /*0410*/ 	.word	0x0000d6c0
        /*0414*/ 	.word	0x00000006
        /*0418*/ 	.word	0x00000000
        /*041c*/ 	.short	0x010a
        /*041e*/ 	.byte	0x3f
	.zero		1


	//   ....[58]....
        /*0420*/ 	.word	0x0000d710
        /*0424*/ 	.word	0x00000009
        /*0428*/ 	.word	0x00000000
        /*042c*/ 	.short	0x010a
        /*042e*/ 	.byte	0x3f
	.zero		1


	//   ....[59]....
        /*0430*/ 	.word	0x0000d760
        /*0434*/ 	.word	0x00000006
        /*0438*/ 	.word	0x00000000
        /*043c*/ 	.short	0x010a
        /*043e*/ 	.byte	0x3f
	.zero		1


	//----- nvinfo : EIATTR_NUM_MBARRIERS
	.align		4
.L_35:
        /*0440*/ 	.byte	0x03, 0x38
        /*0442*/ 	.short	0x001a


	//----- nvinfo : EIATTR_EXIT_INSTR_OFFSETS
	.align		4
        /*0444*/ 	.byte	0x04, 0x1c
        /*0446*/ 	.short	(.L_37 - .L_36)


	//   ....[0]....
.L_36:
        /*0448*/ 	.word	0x00000810


	//   ....[1]....
        /*044c*/ 	.word	0x00001180


	//   ....[2]....
        /*0450*/ 	.word	0x0000b650


	//   ....[3]....
        /*0454*/ 	.word	0x0000bd40


	//   ....[4]....
        /*0458*/ 	.word	0x0000d230


	//----- nvinfo : EIATTR_MAX_THREADS
	.align		4
.L_37:
        /*045c*/ 	.byte	0x04, 0x05
        /*045e*/ 	.short	(.L_39 - .L_38)
.L_38:
        /*0460*/ 	.word	0x00000180
        /*0464*/ 	.word	0x00000001
        /*0468*/ 	.word	0x00000001


	//----- nvinfo : EIATTR_CRS_STACK_SIZE
	.align		4
.L_39:
        /*046c*/ 	.byte	0x04, 0x1e
        /*046e*/ 	.short	(.L_41 - .L_40)
.L_40:
        /*0470*/ 	.word	0x00000000


	//----- nvinfo : EIATTR_CBANK_PARAM_SIZE
	.align		4
.L_41:
        /*0474*/ 	.byte	0x03, 0x19
        /*0476*/ 	.short	0x0470


	//----- nvinfo : EIATTR_PARAM_CBANK
	.align		4
        /*0478*/ 	.byte	0x04, 0x0a
        /*047a*/ 	.short	(.L_43 - .L_42)
	.align		4
.L_42:
        /*047c*/ 	.word	index@(.nv.constant0._ZN7cutlass13device_kernelINS_4gemm6kernel13GemmUniversalIN4cute5tupleIJiiiiEEENS1_10collective13CollectiveMmaINS1_34MainloopSm90TmaGmmaWarpSpecializedILi12ENS5_IJNS4_1CILi1EEESB_SB_EEENS1_35KernelTmaWarpSpecializedCooperativeEEENS5_IJNSA_ILi512EEENSA_ILi80EEENSA_ILi32EEEEEEaNS5_IJlSB_lEEEaSJ_NS4_8TiledMMAINS4_8MMA_AtomIJNS4_4SM904GMMA26MMA_64x16x32_S32S8S8_SS_TNEEEENS4_6LayoutINS5_IJNSA_ILi2EEESB_SB_EEENS5_IJSB_NSA_ILi0EEEST_EEEEENS5_IJNS4_10UnderscoreESW_SW_EEEEENS4_13SM90_TMA_LOADENS4_14ComposedLayoutINS4_7SwizzleILi1ELi4ELi3EEENS4_18smem_ptr_flag_bitsILi8EEENSQ_INS5_IJNSA_ILi8EEESH_EEENS5_IJSH_SB_EEEEEEEvNS4_8identityESZ_S19_vS1A_EENS_8epilogue10collective6detail29Sm90TmaWarpSpecializedAdapterINS1D_15DefaultEpilogueIaSJ_SJ_NS1C_6thread17LinearCombinationIaLi1EiiLNS1H_9ScaleType4KindE0ELNS_15FloatRoundStyleE2EaEENS1_15EpilogueDefaultEEEEEvvEEEEvNT_6ParamsE)
        /*0480*/ 	.short	0x0210
        /*0482*/ 	.short	0x0470


	//----- nvinfo : EIATTR_SW_WAR
	.align		4
.L_43:
        /*0484*/ 	.byte	0x04, 0x36
        /*0486*/ 	.short	(.L_45 - .L_44)
.L_44:
        /*0488*/ 	.word	0x00000008
.L_45:


//--------------------- .nv.callgraph             --------------------------
	.section	.nv.callgraph,"",@"SHT_CUDA_CALLGRAPH"
	.align	4
	.sectionentsize	8
	.align		4
        /*0000*/ 	.word	0x00000000
	.align		4
        /*0004*/ 	.word	0xffffffff
	.align		4
        /*0008*/ 	.word	index@(_ZN7cutlass13device_kernelINS_4gemm6kernel13GemmUniversalIN4cute5tupleIJiiiiEEENS1_10collective13CollectiveMmaINS1_34MainloopSm90TmaGmmaWarpSpecializedILi12ENS5_IJNS4_1CILi1EEESB_SB_EEENS1_35KernelTmaWarpSpecializedCooperativeEEENS5_IJNSA_ILi512EEENSA_ILi80EEENSA_ILi32EEEEEEaNS5_IJlSB_lEEEaSJ_NS4_8TiledMMAINS4_8MMA_AtomIJNS4_4SM904GMMA26MMA_64x16x32_S32S8S8_SS_TNEEEENS4_6LayoutINS5_IJNSA_ILi2EEESB_SB_EEENS5_IJSB_NSA_ILi0EEEST_EEEEENS5_IJNS4_10UnderscoreESW_SW_EEEEENS4_13SM90_TMA_LOADENS4_14ComposedLayoutINS4_7SwizzleILi1ELi4ELi3EEENS4_18smem_ptr_flag_bitsILi8EEENSQ_INS5_IJNSA_ILi8EEESH_EEENS5_IJSH_SB_EEEEEEEvNS4_8identityESZ_S19_vS1A_EENS_8epilogue10collective6detail29Sm90TmaWarpSpecializedAdapterINS1D_15DefaultEpilogueIaSJ_SJ_NS1C_6thread17LinearCombinationIaLi1EiiLNS1H_9ScaleType4KindE0ELNS_15FloatRoundStyleE2EaEENS1_15EpilogueDefaultEEEEEvvEEEEvNT_6ParamsE)
	.align		4
        /*000c*/ 	.word	index@(__assertfail)
	.align		4
        /*0010*/ 	.word	0x00000000
	.align		4
        /*0014*/ 	.word	0xfffffffe
	.align		4
        /*0018*/ 	.word	0x00000000
	.align		4
        /*001c*/ 	.word	0xfffffffd
	.align		4
        /*0020*/ 	.word	0x00000000
	.align		4
        /*0024*/ 	.word	0xfffffffc


//--------------------- .nv.constant4             --------------------------
	.section	.nv.constant4,"a",@progbits
	.align	8
	.align		8
.nv.constant4:
        /*0000*/ 	.dword	__assertfail
	.align		8
        /*0008*/ 	.dword	__unnamed_1
	.align		8
        /*0010*/ 	.dword	_ZN39_INTERNAL_75f0d851_4_k_cu_48d1f266_27734cuda3std3__45__cpo5beginE
	.align		8
        /*0018*/ 	.dword	_ZN39_INTERNAL_75f0d851_4_k_cu_48d1f266_27734cuda3std3__45__cpo3endE
	.align		8
        /*0020*/ 	.dword	_ZN39_INTERNAL_75f0d851_4_k_cu_48d1f266_27734cuda3std3__45__cpo6cbeginE
	.align		8
        /*0028*/ 	.dword	_ZN39_INTERNAL_75f0d851_4_k_cu_48d1f266_27734cuda3std3__45__cpo4cendE
	.align		8
        /*0030*/ 	.dword	_ZN39_INTERNAL_75f0d851_4_k_cu_48d1f266_27734cuda3std3__441_GLOBAL__N__75f0d851_4_k_cu_48d1f266_27736ignoreE
	.align		8
        /*0038*/ 	.dword	_ZN39_INTERNAL_75f0d851_4_k_cu_48d1f266_27734cuda3std3__419piecewise_constructE
	.align		8
        /*0040*/ 	.dword	_ZN39_INTERNAL_75f0d851_4_k_cu_48d1f266_27734cuda3std3__48in_placeE
	.align		8
        /*0048*/ 	.dword	_ZN39_INTERNAL_75f0d851_4_k_cu_48d1f266_27734cuda3std6ranges3__45__cpo4swapE
	.align		8
        /*0050*/ 	.dword	_ZN39_INTERNAL_75f0d851_4_k_cu_48d1f266_27734cuda3std6ranges3__45__cpo9iter_moveE
	.align		8
        /*0058*/ 	.dword	_ZN39_INTERNAL_75f0d851_4_k_cu_48d1f266_27734cute7productE
	.align		8
        /*0060*/ 	.dword	_ZN39_INTERNAL_75f0d851_4_k_cu_48d1f266_27734cute1_E
	.align		8
        /*0068*/ 	.dword	$str$22
	.align		8
        /*0070*/ 	.dword	$str$23


//--------------------- .text._ZN7cutlass13device_kernelINS_4gemm6kernel13GemmUniversalIN4cute5tupleIJiiiiEEENS1_10collective13CollectiveMmaINS1_34MainloopSm90TmaGmmaWarpSpecializedILi12ENS5_IJNS4_1CILi1EEESB_SB_EEENS1_35KernelTmaWarpSpecializedCooperativeEEENS5_IJNSA_ILi512EEENSA_ILi80EEENSA_ILi32EEEEEEaNS5_IJlSB_lEEEaSJ_NS4_8TiledMMAINS4_8MMA_AtomIJNS4_4SM904GMMA26MMA_64x16x32_S32S8S8_SS_TNEEEENS4_6LayoutINS5_IJNSA_ILi2EEESB_SB_EEENS5_IJSB_NSA_ILi0EEEST_EEEEENS5_IJNS4_10UnderscoreESW_SW_EEEEENS4_13SM90_TMA_LOADENS4_14ComposedLayoutINS4_7SwizzleILi1ELi4ELi3EEENS4_18smem_ptr_flag_bitsILi8EEENSQ_INS5_IJNSA_ILi8EEESH_EEENS5_IJSH_SB_EEEEEEEvNS4_8identityESZ_S19_vS1A_EENS_8epilogue10collective6detail29Sm90TmaWarpSpecializedAdapterINS1D_15DefaultEpilogueIaSJ_SJ_NS1C_6thread17LinearCombinationIaLi1EiiLNS1H_9ScaleType4KindE0ELNS_15FloatRoundStyleE2EaEENS1_15EpilogueDefaultEEEEEvvEEEEvNT_6ParamsE --------------------------
	.section	.text._ZN7cutlass13device_kernelINS_4gemm6kernel13GemmUniversalIN4cute5tupleIJiiiiEEENS1_10collective13CollectiveMmaINS1_34MainloopSm90TmaGmmaWarpSpecializedILi12ENS5_IJNS4_1CILi1EEESB_SB_EEENS1_35KernelTmaWarpSpecializedCooperativeEEENS5_IJNSA_ILi512EEENSA_ILi80EEENSA_ILi32EEEEEEaNS5_IJlSB_lEEEaSJ_NS4_8TiledMMAINS4_8MMA_AtomIJNS4_4SM904GMMA26MMA_64x16x32_S32S8S8_SS_TNEEEENS4_6LayoutINS5_IJNSA_ILi2EEESB_SB_EEENS5_IJSB_NSA_ILi0EEEST_EEEEENS5_IJNS4_10UnderscoreESW_SW_EEEEENS4_13SM90_TMA_LOADENS4_14ComposedLayoutINS4_7SwizzleILi1ELi4ELi3EEENS4_18smem_ptr_flag_bitsILi8EEENSQ_INS5_IJNSA_ILi8EEESH_EEENS5_IJSH_SB_EEEEEEEvNS4_8identityESZ_S19_vS1A_EENS_8epilogue10collective6detail29Sm90TmaWarpSpecializedAdapterINS1D_15DefaultEpilogueIaSJ_SJ_NS1C_6thread17LinearCombinationIaLi1EiiLNS1H_9ScaleType4KindE0ELNS_15FloatRoundStyleE2EaEENS1_15EpilogueDefaultEEEEEvvEEEEvNT_6ParamsE,"ax",@progbits
	.align	128
.text._ZN7cutlass13device_kernelINS_4gemm6kernel13GemmUniversalIN4cute5tupleIJiiiiEEENS1_10collective13CollectiveMmaINS1_34MainloopSm90TmaGmmaWarpSpecializedILi12ENS5_IJNS4_1CILi1EEESB_SB_EEENS1_35KernelTmaWarpSpecializedCooperativeEEENS5_IJNSA_ILi512EEENSA_ILi80EEENSA_ILi32EEEEEEaNS5_IJlSB_lEEEaSJ_NS4_8TiledMMAINS4_8MMA_AtomIJNS4_4SM904GMMA26MMA_64x16x32_S32S8S8_SS_TNEEEENS4_6LayoutINS5_IJNSA_ILi2EEESB_SB_EEENS5_IJSB_NSA_ILi0EEEST_EEEEENS5_IJNS4_10UnderscoreESW_SW_EEEEENS4_13SM90_TMA_LOADENS4_14ComposedLayoutINS4_7SwizzleILi1ELi4ELi3EEENS4_18smem_ptr_flag_bitsILi8EEENSQ_INS5_IJNSA_ILi8EEESH_EEENS5_IJSH_SB_EEEEEEEvNS4_8identityESZ_S19_vS1A_EENS_8epilogue10collective6detail29Sm90TmaWarpSpecializedAdapterINS1D_15DefaultEpilogueIaSJ_SJ_NS1C_6thread17LinearCombinationIaLi1EiiLNS1H_9ScaleType4KindE0ELNS_15FloatRoundStyleE2EaEENS1_15EpilogueDefaultEEEEEvvEEEEvNT_6ParamsE:
        .type           _ZN7cutlass13device_kernelINS_4gemm6kernel13GemmUniversalIN4cute5tupleIJiiiiEEENS1_10collective13CollectiveMmaINS1_34MainloopSm90TmaGmmaWarpSpecializedILi12ENS5_IJNS4_1CILi1EEESB_SB_EEENS1_35KernelTmaWarpSpecializedCooperativeEEENS5_IJNSA_ILi512EEENSA_ILi80EEENSA_ILi32EEEEEEaNS5_IJlSB_lEEEaSJ_NS4_8TiledMMAINS4_8MMA_AtomIJNS4_4SM904GMMA26MMA_64x16x32_S32S8S8_SS_TNEEEENS4_6LayoutINS5_IJNSA_ILi2EEESB_SB_EEENS5_IJSB_NSA_ILi0EEEST_EEEEENS5_IJNS4_10UnderscoreESW_SW_EEEEENS4_13SM90_TMA_LOADENS4_14ComposedLayoutINS4_7SwizzleILi1ELi4ELi3EEENS4_18smem_ptr_flag_bitsILi8EEENSQ_INS5_IJNSA_ILi8EEESH_EEENS5_IJSH_SB_EEEEEEEvNS4_8identityESZ_S19_vS1A_EENS_8epilogue10collective6detail29Sm90TmaWarpSpecializedAdapterINS1D_15DefaultEpilogueIaSJ_SJ_NS1C_6thread17LinearCombinationIaLi1EiiLNS1H_9ScaleType4KindE0ELNS_15FloatRoundStyleE2EaEENS1_15EpilogueDefaultEEEEEvvEEEEvNT_6ParamsE,@function
        .size           _ZN7cutlass13device_kernelINS_4gemm6kernel13GemmUniversalIN4cute5tupleIJiiiiEEENS1_10collective13CollectiveMmaINS1_34MainloopSm90TmaGmmaWarpSpecializedILi12ENS5_IJNS4_1CILi1EEESB_SB_EEENS1_35KernelTmaWarpSpecializedCooperativeEEENS5_IJNSA_ILi512EEENSA_ILi80EEENSA_ILi32EEEEEEaNS5_IJlSB_lEEEaSJ_NS4_8TiledMMAINS4_8MMA_AtomIJNS4_4SM904GMMA26MMA_64x16x32_S32S8S8_SS_TNEEEENS4_6LayoutINS5_IJNSA_ILi2EEESB_SB_EEENS5_IJSB_NSA_ILi0EEEST_EEEEENS5_IJNS4_10UnderscoreESW_SW_EEEEENS4_13SM90_TMA_LOADENS4_14ComposedLayoutINS4_7SwizzleILi1ELi4ELi3EEENS4_18smem_ptr_flag_bitsILi8EEENSQ_INS5_IJNSA_ILi8EEESH_EEENS5_IJSH_SB_EEEEEEEvNS4_8identityESZ_S19_vS1A_EENS_8epilogue10collective6detail29Sm90TmaWarpSpecializedAdapterINS1D_15DefaultEpilogueIaSJ_SJ_NS1C_6thread17LinearCombinationIaLi1EiiLNS1H_9ScaleType4KindE0ELNS_15FloatRoundStyleE2EaEENS1_15EpilogueDefaultEEEEEvvEEEEvNT_6ParamsE,(.L_x_119 - _ZN7cutlass13device_kernelINS_4gemm6kernel13GemmUniversalIN4cute5tupleIJiiiiEEENS1_10collective13CollectiveMmaINS1_34MainloopSm90TmaGmmaWarpSpecializedILi12ENS5_IJNS4_1CILi1EEESB_SB_EEENS1_35KernelTmaWarpSpecializedCooperativeEEENS5_IJNSA_ILi512EEENSA_ILi80EEENSA_ILi32EEEEEEaNS5_IJlSB_lEEEaSJ_NS4_8TiledMMAINS4_8MMA_AtomIJNS4_4SM904GMMA26MMA_64x16x32_S32S8S8_SS_TNEEEENS4_6LayoutINS5_IJNSA_ILi2EEESB_SB_EEENS5_IJSB_NSA_ILi0EEEST_EEEEENS5_IJNS4_10UnderscoreESW_SW_EEEEENS4_13SM90_TMA_LOADENS4_14ComposedLayoutINS4_7SwizzleILi1ELi4ELi3EEENS4_18smem_ptr_flag_bitsILi8EEENSQ_INS5_IJNSA_ILi8EEESH_EEENS5_IJSH_SB_EEEEEEEvNS4_8identityESZ_S19_vS1A_EENS_8epilogue10collective6detail29Sm90TmaWarpSpecializedAdapterINS1D_15DefaultEpilogueIaSJ_SJ_NS1C_6thread17LinearCombinationIaLi1EiiLNS1H_9ScaleType4KindE0ELNS_15FloatRoundStyleE2EaEENS1_15EpilogueDefaultEEEEEvvEEEEvNT_6ParamsE)
        .other          _ZN7cutlass13device_kernelINS_4gemm6kernel13GemmUniversalIN4cute5tupleIJiiiiEEENS1_10collective13CollectiveMmaINS1_34MainloopSm90TmaGmmaWarpSpecializedILi12ENS5_IJNS4_1CILi1EEESB_SB_EEENS1_35KernelTmaWarpSpecializedCooperativeEEENS5_IJNSA_ILi512EEENSA_ILi80EEENSA_ILi32EEEEEEaNS5_IJlSB_lEEEaSJ_NS4_8TiledMMAINS4_8MMA_AtomIJNS4_4SM904GMMA26MMA_64x16x32_S32S8S8_SS_TNEEEENS4_6LayoutINS5_IJNSA_ILi2EEESB_SB_EEENS5_IJSB_NSA_ILi0EEEST_EEEEENS5_IJNS4_10UnderscoreESW_SW_EEEEENS4_13SM90_TMA_LOADENS4_14ComposedLayoutINS4_7SwizzleILi1ELi4ELi3EEENS4_18smem_ptr_flag_bitsILi8EEENSQ_INS5_IJNSA_ILi8EEESH_EEENS5_IJSH_SB_EEEEEEEvNS4_8identityESZ_S19_vS1A_EENS_8epilogue10collective6detail29Sm90TmaWarpSpecializedAdapterINS1D_15DefaultEpilogueIaSJ_SJ_NS1C_6thread17LinearCombinationIaLi1EiiLNS1H_9ScaleType4KindE0ELNS_15FloatRoundStyleE2EaEENS1_15EpilogueDefaultEEEEEvvEEEEvNT_6ParamsE,@"STO_CUDA_ENTRY STV_DEFAULT"
_ZN7cutlass13device_kernelINS_4gemm6kernel13GemmUniversalIN4cute5tupleIJiiiiEEENS1_10collective13CollectiveMmaINS1_34MainloopSm90TmaGmmaWarpSpecializedILi12ENS5_IJNS4_1CILi1EEESB_SB_EEENS1_35KernelTmaWarpSpecializedCooperativeEEENS5_IJNSA_ILi512EEENSA_ILi80EEENSA_ILi32EEEEEEaNS5_IJlSB_lEEEaSJ_NS4_8TiledMMAINS4_8MMA_AtomIJNS4_4SM904GMMA26MMA_64x16x32_S32S8S8_SS_TNEEEENS4_6LayoutINS5_IJNSA_ILi2EEESB_SB_EEENS5_IJSB_NSA_ILi0EEEST_EEEEENS5_IJNS4_10UnderscoreESW_SW_EEEEENS4_13SM90_TMA_LOADENS4_14ComposedLayoutINS4_7SwizzleILi1ELi4ELi3EEENS4_18smem_ptr_flag_bitsILi8EEENSQ_INS5_IJNSA_ILi8EEESH_EEENS5_IJSH_SB_EEEEEEEvNS4_8identityESZ_S19_vS1A_EENS_8epilogue10collective6detail29Sm90TmaWarpSpecializedAdapterINS1D_15DefaultEpilogueIaSJ_SJ_NS1C_6thread17LinearCombinationIaLi1EiiLNS1H_9ScaleType4KindE0ELNS_15FloatRoundStyleE2EaEENS1_15EpilogueDefaultEEEEEvvEEEEvNT_6ParamsE:
[----:B------:R-:W0:Y:S01]  /*0000*/  LDC R1, c[0x0][0x28] ;  /* 0x00000a00ff017b82 */ /* 0x000e220000000800 */
[----:B------:R-:W1:Y:S01]  /*0010*/  S2R R2, SR_TID.X ;  /* 0x0000000000027919 */ /* 0x000e620000002100 */
[----:B------:R-:W-:Y:S01]  /*0020*/  ELECT P0, URZ, PT ;  /* 0x00000000003f782f */ /* 0x000fe20003800000 */
[----:B------:R-:W-:Y:S01]  /*0030*/  BSSY B0, `(.L_x_0) ;  /* 0x0000015000007945 */ /* 0x000fe20003800000 */
[--C-:B-1----:R-:W-:Y:S02]  /*0040*/  SHF.R.U32.HI R0, RZ, 0x5, R2.reuse ;  /* 0x00000005ff007819 */ /* 0x102fe40000011602 */
[----:B------:R-:W-:-:S03]  /*0050*/  SHF.R.U32.HI R3, RZ, 0x7, R2 ;  /* 0x00000007ff037819 */ /* 0x000fc60000011602 */
[----:B------:R-:W1:Y:S04]  /*0060*/  SHFL.IDX PT, R4, R0, RZ, 0x1f ;  /* 0x00001fff00047589 */ /* 0x000e6800000e0000 */
[----:B------:R-:W2:Y:S01]  /*0070*/  SHFL.IDX PT, R3, R3, RZ, 0x1f ;  /* 0x00001fff03037589 */ /* 0x000ea200000e0000 */
[----:B-1----:R-:W-:Y:S02]  /*0080*/  R2UR UR10, R4 ;  /* 0x00000000040a72ca */ /* 0x002fe400000e0000 */
[----:B--2---:R-:W-:-:S11]  /*0090*/  R2UR UR5, R3 ;  /* 0x00000000030572ca */ /* 0x004fd600000e0000 */
[----:B------:R-:W-:Y:S02]  /*00a0*/  USHF.R.S32.HI UR4, URZ, 0x1f, UR10 ;  /* 0x0000001f3f047899 */ /* 0x000fe4000801140a */
[----:B------:R-:W-:Y:S02]  /*00b0*/  ISETP.NE.OR P0, PT, RZ, UR10, !P0 ;  /* 0x0000000aff007c0c */ /* 0x000fe4000c705670 */
[----:B------:R-:W-:-:S04]  /*00c0*/  ULEA.HI UR4, UR4, UR10, URZ, 0x2 ;  /* 0x0000000a04047291 */ /* 0x000fc8000f8f103f */
[----:B------:R-:W-:-:S04]  /*00d0*/  ULOP3.LUT UR4, UR4, 0xfffffffc, URZ, 0xc0, !UPT ;  /* 0xfffffffc04047892 */ /* 0x000fc8000f8ec03f */
[----:B------:R-:W-:-:S03]  /*00e0*/  UIADD3 UR10, UR10, -UR4, URZ ;  /* 0x800000040a0a7290 */ /* 0x000fc6000fffe03f */
[----:B0-----:R-:W-:Y:S09]  /*00f0*/  @P0 BRA `(.L_x_1) ;  /* 0x0000000000200947 */ /* 0x001ff20003800000 */
[----:B------:R-:W-:Y:S02]  /*0100*/  ULDC.64 UR6, c[0x0][0x198] ;  /* 0x0000660000067ab9 */ /* 0x000fe40000000a00 */
[----:B------:R-:W-:Y:S02]  /*0110*/  UIADD3 UR8, UP0, UR6, 0xf0, URZ ;  /* 0x000000f006087890 */ /* 0x000fe4000ff1e03f */
[----:B------:R-:W-:Y:S02]  /*0120*/  UIADD3 UR6, UP1, UR6, 0x1f0, URZ ;  /* 0x000001f006067890 */ /* 0x000fe4000ff3e03f */
[----:B------:R-:W-:Y:S02]  /*0130*/  UIADD3.X UR9, URZ, UR7, URZ, UP0, !UPT ;  /* 0x000000073f097290 */ /* 0x000fe400087fe43f */
[----:B------:R-:W-:-:S07]  /*0140*/  UIADD3.X UR7, URZ, UR7, URZ, UP1, !UPT ;  /* 0x000000073f077290 */ /* 0x000fce0008ffe43f */
[----:B------:R0:W-:Y:S02]  /*0150*/  UTMACCTL.PF [UR8] ;  /* 0x00000000080079b9 */ /* 0x0001e40008040000 */
[----:B------:R0:W-:Y:S02]  /*0160*/  UTMACCTL.PF [UR6] ;  /* 0x00000000060079b9 */ /* 0x0001e40008040000 */
[----:B0-----:R-:W-:Y:S01]  /*0170*/  NOP ;  /* 0x0000000000007918 */ /* 0x001fe20000000000 */
.L_x_1:
[----:B------:R-:W-:Y:S05]  /*0180*/  BSYNC B0 ;  /* 0x0000000000007941 */ /* 0x000fea0003800000 */
.L_x_0:
[----:B------:R-:W0:Y:S01]  /*0190*/  SHFL.IDX PT, R3, R0, RZ, 0x1f ;  /* 0x00001fff00037589 */ /* 0x000e2200000e0000 */
[----:B------:R-:W-:Y:S01]  /*01a0*/  UISETP.NE.AND UP0, UPT, UR10, 0x3, UPT ;  /* 0x000000030a00788c */ /* 0x000fe2000bf05270 */
[----:B------:R-:W-:Y:S01]  /*01b0*/  ISETP.NE.AND P1, PT, RZ, UR5, PT ;  /* 0x00000005ff007c0c */ /* 0x000fe2000bf25270 */
[----:B------:R-:W-:Y:S02]  /*01c0*/  UIADD3 UR18, UR5, -0x1, URZ ;  /* 0xffffffff05127890 */ /* 0x000fe4000fffe03f */
[----:B------:R-:W-:Y:S02]  /*01d0*/  UISETP.EQ.OR UP0, UPT, UR10, URZ, !UP0 ;  /* 0x0000003f0a00728c */ /* 0x000fe4000c702670 */
[----:B------:R-:W-:Y:S02]  /*01e0*/  UISETP.GE.U32.AND UP1, UPT, UR18, 0x2, UPT ;  /* 0x000000021200788c */ /* 0x000fe4000bf26070 */
[----:B------:R-:W-:-:S04]  /*01f0*/  UISETP.EQ.AND UP0, UPT, UR5, URZ, UP0 ;  /* 0x0000003f0500728c */ /* 0x000fc80008702270 */
[----:B------:R-:W-:-:S04]  /*0200*/  USEL UR38, URZ, 0x1, !UP0 ;  /* 0x000000013f267887 */ /* 0x000fc8000c000000 */
[----:B------:R-:W-:Y:S01]  /*0210*/  USEL UR38, UR38, 0x2, UP1 ;  /* 0x0000000226267887 */ /* 0x000fe20008800000 */
[----:B0-----:R-:W-:-:S13]  /*0220*/  ISETP.NE.AND P0, PT, R3, RZ, PT ;  /* 0x000000ff0300720c */ /* 0x001fda0003f05270 */
[----:B------:R-:W-:Y:S05]  /*0230*/  @P0 BRA `(.L_x_2) ;  /* 0x0000000000a40947 */ /* 0x000fea0003800000 */
[----:B------:R-:W-:Y:S01]  /*0240*/  ELECT P0, URZ, PT ;  /* 0x00000000003f782f */ /* 0x000fe20003800000 */
[----:B------:R-:W-:-:S12]  /*0250*/  BSSY B0, `(.L_x_2) ;  /* 0x0000027000007945 */ /* 0x000fd80003800000 */
[----:B------:R-:W-:Y:S05]  /*0260*/  @!P0 BRA `(.L_x_3) ;  /* 0x0000000000948947 */ /* 0x000fea0003800000 */
[----:B------:R-:W0:Y:S01]  /*0270*/  S2UR UR8, SR_CgaCtaId ;  /* 0x00000000000879c3 */ /* 0x000e220000008800 */
[----:B------:R-:W-:Y:S01]  /*0280*/  UMOV UR4, 0x400 ;  /* 0x0000040000047882 */ /* 0x000fe20000000000 */
[----:B------:R-:W-:Y:S01]  /*0290*/  UMOV UR5, 0x1 ;  /* 0x0000000100057882 */ /* 0x000fe20000000000 */
[----:B------:R-:W-:Y:S02]  /*02a0*/  UMOV UR6, 0x100 ;  /* 0x0000010000067882 */ /* 0x000fe40000000000 */
[----:B------:R-:W-:-:S04]  /*02b0*/  UIADD3 UR6, -UR6, 0x100000, URZ ;  /* 0x0010000006067890 */ /* 0x000fc8000fffe13f */
[----:B------:R-:W-:Y:S02]  /*02c0*/  USHF.L.U32 UR7, UR6, 0xb, URZ ;  /* 0x0000000b06077899 */ /* 0x000fe4000800063f */
[----:B------:R-:W-:Y:S02]  /*02d0*/  USHF.L.U32 UR6, UR6, 0x1, URZ ;  /* 0x0000000106067899 */ /* 0x000fe4000800063f */
[----:B0-----:R-:W-:Y:S02]  /*02e0*/  ULEA UR8, UR8, UR4, 0x18 ;  /* 0x0000000408087291 */ /* 0x001fe4000f8ec03f */
[----:B------:R-:W-:-:S04]  /*02f0*/  UIADD3 UR4, -UR5, 0x100000, URZ ;  /* 0x0010000005047890 */ /* 0x000fc8000fffe13f */
[----:B------:R-:W-:Y:S02]  /*0300*/  USHF.L.U32 UR5, UR4, 0xb, URZ ;  /* 0x0000000b04057899 */ /* 0x000fe4000800063f */
[----:B------:R-:W-:Y:S01]  /*0310*/  USHF.L.U32 UR4, UR4, 0x1, URZ ;  /* 0x0000000104047899 */ /* 0x000fe2000800063f */
[----:B------:R-:W0:Y:S11]  /*0320*/  FENCE.VIEW.ASYNC.S ;  /* 0x00000000000073c6 */ /* 0x000e360000000000 */
[----:B0-----:R0:W1:Y:S01]  /*0330*/  SYNCS.EXCH.64 URZ, [UR8], UR4 ;  /* 0x00000004083f75b2 */ /* 0x0010620008000100 */
[----:B------:R0:W2:Y:S01]  /*0340*/  SYNCS.EXCH.64 URZ, [UR8+0x60], UR6 ;  /* 0x00006006083f75b2 */ /* 0x0000a20008000100 */
[----:B------:R0:W3:Y:S01]  /*0350*/  SYNCS.EXCH.64 URZ, [UR8+0x8], UR4 ;  /* 0x00000804083f75b2 */ /* 0x0000e20008000100 */
[----:B------:R0:W4:Y:S01]  /*0360*/  SYNCS.EXCH.64 URZ, [UR8+0x68], UR6 ;  /* 0x00006806083f75b2 */ /* 0x0001220008000100 */
[----:B------:R0:W0:Y:S01]  /*0370*/  SYNCS.EXCH.64 URZ, [UR8+0x10], UR4 ;  /* 0x00001004083f75b2 */ /* 0x0000220008000100 */
        /* <DEDUP_REMOVED lines=19> */
[----:B-1----:R-:W-:Y:S01]  /*04b0*/  NOP ;  /* 0x0000000000007918 */ /* 0x002fe20000000000 */
.L_x_3:
[----:B0-----:R-:W-:Y:S05]  /*04c0*/  BSYNC B0 ;  /* 0x0000000000007941 */ /* 0x001fea0003800000 */
.L_x_2:
[----:B------:R-:W0:Y:S01]  /*04d0*/  SHFL.IDX PT, R0, R0, RZ, 0x1f ;  /* 0x00001fff00007589 */ /* 0x000e2200000e0000 */
[----:B------:R-:W-:Y:S01]  /*04e0*/  ELECT P0, URZ, PT ;  /* 0x00000000003f782f */ /* 0x000fe20003800000 */
[----:B------:R-:W1:Y:S01]  /*04f0*/  S2UR UR17, SR_CTAID.Y ;  /* 0x00000000001179c3 */ /* 0x000e620000002600 */
[----:B------:R-:W-:Y:S01]  /*0500*/  ULDC UR5, c[0x0][0x65c] ;  /* 0x0001970000057ab9 */ /* 0x000fe20000000800 */
[----:B------:R-:W-:Y:S01]  /*0510*/  UMOV UR12, 0x20 ;  /* 0x00000020000c7882 */ /* 0x000fe20000000000 */
[----:B------:R-:W-:Y:S01]  /*0520*/  UISETP.NE.AND UP2, UPT, UR5, 0x1, UPT ;  /* 0x000000010500788c */ /* 0x000fe2000bf45270 */
[----:B------:R-:W-:Y:S01]  /*0530*/  NOP ;  /* 0x0000000000007918 */ /* 0x000fe20000000000 */
[----:B------:R-:W-:Y:S02]  /*0540*/  NOP ;  /* 0x0000000000007918 */ /* 0x000fe40000000000 */
[----:B------:R-:W-:Y:S01]  /*0550*/  UP2UR UR39, UPR, URZ, 0x4 ;  /* 0x000000043f277883 */ /* 0x000fe20008000000 */
[----:B------:R-:W5:Y:S01]  /*0560*/  S2UR UR4, SR_CTAID.X ;  /* 0x00000000000479c3 */ /* 0x000f620000002500 */
[----:B------:R-:W-:-:S02]  /*0570*/  PLOP3.LUT P2, PT, PT, PT, UP2, 0x80, 0x0 ;  /* 0x000000000000781c */ /* 0x000fc40003f4f028 */
[----:B------:R-:W-:Y:S02]  /*0580*/  PLOP3.LUT P3, PT, PT, PT, UP2, 0x80, 0x0 ;  /* 0x000000000000781c */ /* 0x000fe40003f6f028 */
[----:B------:R-:W-:Y:S01]  /*0590*/  PLOP3.LUT P4, PT, PT, PT, UP2, 0x80, 0x0 ;  /* 0x000000000000781c */ /* 0x000fe20003f8f028 */
[----:B------:R-:W-:Y:S01]  /*05a0*/  @UP2 ULDC UR14, c[0x0][0x10] ;  /* 0x00000400000e2ab9 */ /* 0x000fe20000000800 */
[----:B------:R-:W-:Y:S01]  /*05b0*/  @UP2 UMOV UR9, URZ ;  /* 0x0000003f00092c82 */ /* 0x000fe20008000000 */
[----:B------:R-:W-:Y:S01]  /*05c0*/  @!UP2 ULDC UR11, c[0x0][0xc] ;  /* 0x00000300000baab9 */ /* 0x000fe20000000800 */
[----:B0-----:R-:W-:Y:S01]  /*05d0*/  ISETP.NE.OR P0, PT, R0, RZ, !P0 ;  /* 0x000000ff0000720c */ /* 0x001fe20004705670 */
[----:B-1----:R-:W-:Y:S02]  /*05e0*/  @UP2 UMOV UR7, UR17 ;  /* 0x0000001100072c82 */ /* 0x002fe40008000000 */
[----:B------:R-:W-:Y:S01]  /*05f0*/  @UP2 UMOV UR8, UR7 ;  /* 0x0000000700082c82 */ /* 0x000fe20008000000 */
[----:B------:R-:W-:Y:S01]  /*0600*/  @!UP2 UMOV UR7, UR17 ;  /* 0x000000110007ac82 */ /* 0x000fe20008000000 */
[----:B-----5:R-:W-:-:S08]  /*0610*/  @UP2 UIMAD.WIDE.U32 UR14, UR4, UR14, UR8 ;  /* 0x0000000e040e22a5 */ /* 0x020fd0000f8e0008 */
[----:B------:R-:W-:Y:S01]  /*0620*/  VOTEU.ALL UP0, P0 ;  /* 0x00000000003f7886 */ /* 0x000fe20000000000 */
[----:B------:R-:W-:Y:S01]  /*0630*/  VOTEU.ALL UP1, P0 ;  /* 0x00000000003f7886 */ /* 0x000fe20000020000 */
[----:B------:R-:W-:-:S03]  /*0640*/  IMAD.U32 R17, RZ, RZ, UR15 ;  /* 0x0000000fff117e24 */ /* 0x000fc6000f8e00ff */
[----:B------:R-:W0:Y:S01]  /*0650*/  @!UP0 S2UR UR6, SR_CgaCtaId ;  /* 0x00000000000689c3 */ /* 0x000e220000008800 */
[----:B------:R-:W-:Y:S01]  /*0660*/  @!UP0 UMOV UR5, 0x400 ;  /* 0x0000040000058882 */ /* 0x000fe20000000000 */
[----:B------:R-:W-:-:S04]  /*0670*/  @!UP0 UIADD3 UR12, -UR12, 0x100000, URZ ;  /* 0x001000000c0c8890 */ /* 0x000fc8000fffe13f */
[----:B------:R-:W-:Y:S02]  /*0680*/  @!UP0 USHF.L.U32 UR13, UR12, 0xb, URZ ;  /* 0x0000000b0c0d8899 */ /* 0x000fe4000800063f */
[----:B------:R-:W-:Y:S01]  /*0690*/  @!UP0 USHF.L.U32 UR12, UR12, 0x1, URZ ;  /* 0x000000010c0c8899 */ /* 0x000fe2000800063f */
[----:B------:R-:W-:Y:S01]  /*06a0*/  IMAD.U32 R16, RZ, RZ, UR14 ;  /* 0x0000000eff107e24 */ /* 0x000fe2000f8e00ff */
[----:B0-----:R-:W-:Y:S01]  /*06b0*/  @!UP0 ULEA UR16, UR6, UR5, 0x18 ;  /* 0x0000000506108291 */ /* 0x001fe2000f8ec03f */
[----:B------:R-:W-:Y:S02]  /*06c0*/  VOTEU.ALL UP0, P0 ;  /* 0x00000000003f7886 */ /* 0x000fe40000000000 */
[----:B------:R-:W-:Y:S01]  /*06d0*/  UMOV UR5, URZ ;  /* 0x0000003f00057c82 */ /* 0x000fe20008000000 */
[----:B------:R-:W-:Y:S01]  /*06e0*/  @UP2 UMOV UR6, URZ ;  /* 0x0000003f00062c82 */ /* 0x000fe20008000000 */
[----:B------:R-:W-:Y:S01]  /*06f0*/  @!UP2 UIMAD.WIDE.U32 UR8, UR11, UR7, UR4 ;  /* 0x000000070b08a2a5 */ /* 0x000fe2000f8e0004 */
[----:B------:R-:W-:Y:S01]  /*0700*/  PLOP3.LUT P0, PT, PT, PT, UP2, 0x80, 0x0 ;  /* 0x000000000000781c */ /* 0x000fe20003f0f028 */
[----:B------:R-:W-:-:S04]  /*0710*/  @UP2 UIADD3 UR6, UR15, UR6, URZ ;  /* 0x000000060f062290 */ /* 0x000fc8000fffe03f */
[----:B------:R-:W-:Y:S01]  /*0720*/  IMAD.U32 R4, RZ, RZ, UR8 ;  /* 0x00000008ff047e24 */ /* 0x000fe2000f8e00ff */
[----:B------:R-:W0:Y:S02]  /*0730*/  FENCE.VIEW.ASYNC.S ;  /* 0x00000000000073c6 */ /* 0x000e240000000000 */
[----:B0-----:R0:W2:Y:S01]  /*0740*/  @!UP0 SYNCS.EXCH.64 URZ, [UR16+0xd0], UR12 ;  /* 0x0000d00c103f85b2 */ /* 0x0010a20008000100 */
[----:B------:R-:W-:Y:S02]  /*0750*/  IMAD.U32 R7, RZ, RZ, UR9 ;  /* 0x00000009ff077e24 */ /* 0x000fe4000f8e00ff */
[----:B------:R-:W-:Y:S02]  /*0760*/  @P2 IMAD.U32 R17, RZ, RZ, UR6 ;  /* 0x00000006ff112e24 */ /* 0x000fe4000f8e00ff */
[----:B------:R-:W-:Y:S02]  /*0770*/  IMAD.U32 R5, RZ, RZ, UR9 ;  /* 0x00000009ff057e24 */ /* 0x000fe4000f8e00ff */
[----:B------:R-:W-:-:S02]  /*0780*/  IMAD.U32 R6, RZ, RZ, UR8 ;  /* 0x00000008ff067e24 */ /* 0x000fc4000f8e00ff */
[----:B------:R-:W-:Y:S02]  /*0790*/  @!P3 IMAD.MOV.U32 R16, RZ, RZ, R4 ;  /* 0x000000ffff10b224 */ /* 0x000fe400078e0004 */
[----:B------:R-:W-:Y:S01]  /*07a0*/  @!P4 IMAD.MOV.U32 R17, RZ, RZ, R7 ;  /* 0x000000ffff11c224 */ /* 0x000fe200078e0007 */
[----:B------:R0:W2:Y:S01]  /*07b0*/  @!UP1 SYNCS.EXCH.64 URZ, [UR16+0xd8], UR12 ;  /* 0x0000d80c103f95b2 */ /* 0x0000a20008000100 */
[----:B------:R-:W-:Y:S01]  /*07c0*/  NOP ;  /* 0x0000000000007918 */ /* 0x000fe20000000000 */
[----:B--234-:R-:W-:Y:S06]  /*07d0*/  BAR.SYNC.DEFER_BLOCKING 0x0 ;  /* 0x0000000000007b1d */ /* 0x01cfec0000010000 */
[----:B------:R-:W-:Y:S05]  /*07e0*/  @!P1 BRA `(.L_x_4) ;  /* 0x000000ac009c9947 */ /* 0x000fea0003800000 */
[----:B------:R-:W-:-:S06]  /*07f0*/  UISETP.GT.U32.AND UP0, UPT, UR18, 0x1, UPT ;  /* 0x000000011200788c */ /* 0x000fcc000bf04070 */
[----:B------:R-:W-:-:S13]  /*0800*/  PLOP3.LUT P0, PT, PT, PT, UP0, 0x80, 0x0 ;  /* 0x000000000000781c */ /* 0x000fda0003f0f008 */
[----:B0-----:R-:W-:Y:S05]  /*0810*/  @P0 EXIT ;  /* 0x000000000000094d */ /* 0x001fea0003800000 */
[----:B------:R-:W-:Y:S01]  /*0820*/  ULDC.64 UR8, c[0x0][0x650] ;  /* 0x0001940000087ab9 */ /* 0x000fe20000000a00 */
[----:B------:R-:W-:Y:S01]  /*0830*/  UMOV UR47, 0xffffffff ;  /* 0xffffffff002f7882 */ /* 0x000fe20000000000 */
[----:B------:R-:W-:Y:S01]  /*0840*/  ISETP.GE.U32.AND P0, PT, R16, UR8, PT ;  /* 0x0000000810007c0c */ /* 0x000fe2000bf06070 */
[----:B------:R-:W-:Y:S01]  /*0850*/  UMOV UR46, 0xffffffff ;  /* 0xffffffff002e7882 */ /* 0x000fe20000000000 */
[----:B------:R-:W-:Y:S01]  /*0860*/  UMOV UR45, 0xffffffff ;  /* 0xffffffff002d7882 */ /* 0x000fe20000000000 */
[----:B------:R-:W-:Y:S02]  /*0870*/  PRMT R0, RZ, 0x7610, R0 ;  /* 0x00007610ff007816 */ /* 0x000fe40000000000 */
[----:B------:R-:W-:-:S13]  /*0880*/  ISETP.GE.U32.AND.EX P0, PT, R17, UR9, PT, P0 ;  /* 0x0000000911007c0c */ /* 0x000fda000bf06100 */
[----:B------:R-:W-:Y:S05]  /*0890*/  @P0 BRA `(.L_x_5) ;  /* 0x0000000400800947 */ /* 0x000fea0003800000 */
[----:B------:R-:W-:Y:S01]  /*08a0*/  I2FP.F32.U32 R0, UR4 ;  /* 0x0000000400007c45 */ /* 0x000fe20008201000 */
[----:B------:R-:W-:Y:S01]  /*08b0*/  ULDC.64 UR16, c[0x0][0x628] ;  /* 0x00018a0000107ab9 */ /* 0x000fe20000000a00 */
[----:B------:R-:W-:Y:S01]  /*08c0*/  ULDC UR6, c[0x0][0x150] ;  /* 0x0000540000067ab9 */ /* 0x000fe20000000800 */
[----:B------:R-:W-:Y:S01]  /*08d0*/  ISETP.NE.U32.AND P0, PT, RZ, UR16, PT ;  /* 0x00000010ff007c0c */ /* 0x000fe2000bf05070 */
[----:B------:R-:W-:Y:S01]  /*08e0*/  ULDC UR15, c[0x0][0x630] ;  /* 0x00018c00000f7ab9 */ /* 0x000fe20000000800 */
[----:B------:R-:W-:Y:S01]  /*08f0*/  FMUL R0, R0, UR6 ;  /* 0x0000000600007c20 */ /* 0x000fe20008400000 */
[----:B------:R-:W-:Y:S01]  /*0900*/  R2UR UR18, R16 ;  /* 0x00000000101272ca */ /* 0x000fe200000e0000 */
[----:B------:R-:W-:Y:S01]  /*0910*/  ULDC UR20, c[0x0][0x154] ;  /* 0x0000550000147ab9 */ /* 0x000fe20000000800 */
[----:B------:R-:W-:Y:S01]  /*0920*/  ISETP.NE.AND.EX P0, PT, RZ, UR17, PT, P0 ;  /* 0x00000011ff007c0c */ /* 0x000fe2000bf05300 */
[----:B------:R0:W1:Y:S01]  /*0930*/  F2I.U32.TRUNC.NTZ R3, R0 ;  /* 0x0000000000037305 */ /* 0x000062000020f000 */
[----:B------:R-:W-:-:S02]  /*0940*/  R2UR UR19, R17 ;  /* 0x00000000111372ca */ /* 0x000fc400000e0000 */
[----:B------:R-:W-:Y:S02]  /*0950*/  R2UR UR8, R16 ;  /* 0x00000000100872ca */ /* 0x000fe400000e0000 */
[----:B------:R-:W-:-:S07]  /*0960*/  R2UR UR9, R17 ;  /* 0x00000000110972ca */ /* 0x000fce00000e0000 */
[----:B0-----:R-:W-:Y:S08]  /*0970*/  @!P0 BRA `(.L_x_6) ;  /* 0x0000000000308947 */ /* 0x001ff00003800000 */
[----:B------:R-:W-:Y:S01]  /*0980*/  R2UR UR8, R16 ;  /* 0x00000000100872ca */ /* 0x000fe200000e0000 */
[----:B------:R-:W-:Y:S01]  /*0990*/  ULDC UR6, c[0x0][0x634] ;  /* 0x00018d0000067ab9 */ /* 0x000fe20000000800 */
[----:B------:R-:W-:-:S11]  /*09a0*/  R2UR UR14, R17 ;  /* 0x00000000110e72ca */ /* 0x000fd600000e0000 */
[----:B------:R-:W-:-:S04]  /*09b0*/  UIADD3 UR6, UP0, UR8, UR6, URZ ;  /* 0x0000000608067290 */ /* 0x000fc8000ff1e03f */
[----:B------:R-:W-:-:S04]  /*09c0*/  UIADD3.X UR14, URZ, UR14, URZ, UP0, !UPT ;  /* 0x0000000e3f0e7290 */ /* 0x000fc800087fe43f */
[----:B------:R-:W-:-:S04]  /*09d0*/  UIMAD.WIDE.U32 UR8, UR14, UR16, URZ ;  /* 0x000000100e0872a5 */ /* 0x000fc8000f8e003f */
[----:B------:R-:W-:Y:S02]  /*09e0*/  UIMAD.WIDE.U32 UR10, UP0, UR6, UR17, UR8 ;  /* 0x00000011060a72a5 */ /* 0x000fe4000f800008 */
[----:B------:R-:W-:Y:S02]  /*09f0*/  UIMAD.WIDE.U32 UR8, UR6, UR16, URZ ;  /* 0x00000010060872a5 */ /* 0x000fe4000f8e003f */
[----:B------:R-:W-:Y:S02]  /*0a00*/  UIADD3.X UR13, URZ, URZ, URZ, UP0, !UPT ;  /* 0x0000003f3f0d7290 */ /* 0x000fe400087fe43f */
[----:B------:R-:W-:Y:S01]  /*0a10*/  UIADD3 URZ, UP0, UR9, UR10, URZ ;  /* 0x0000000a093f7290 */ /* 0x000fe2000ff1e03f */
[----:B------:R-:W-:-:S03]  /*0a20*/  UMOV UR12, UR11 ;  /* 0x0000000b000c7c82 */ /* 0x000fc60008000000 */
[----:B------:R-:W-:-:S12]  /*0a30*/  UIMAD.WIDE.U32.X UR8, UR14, UR17, UR12, UP0 ;  /* 0x000000110e0872a5 */ /* 0x000fd800080e040c */
.L_x_6:
[----:B------:R-:W-:Y:S01]  /*0a40*/  USHF.R.U64 UR45, UR8, UR15, UR9 ;  /* 0x0000000f082d7299 */ /* 0x000fe20008001209 */
[----:B------:R-:W-:Y:S01]  /*0a50*/  I2FP.F32.U32 R0, UR7 ;  /* 0x0000000700007c45 */ /* 0x000fe20008201000 */
[----:B------:R-:W-:Y:S01]  /*0a60*/  USHF.R.U32.HI UR5, URZ, UR15, UR9 ;  /* 0x0000000f3f057299 */ /* 0x000fe20008011609 */
[----:B-1----:R-:W-:Y:S01]  /*0a70*/  R2UR UR12, R3 ;  /* 0x00000000030c72ca */ /* 0x002fe200000e0000 */
[----:B------:R-:W-:Y:S02]  /*0a80*/  UIADD3 UR6, UP0, URZ, -UR45, URZ ;  /* 0x8000002d3f067290 */ /* 0x000fe4000ff1e03f */
[----:B------:R-:W-:Y:S01]  /*0a90*/  FMUL R0, R0, UR20 ;  /* 0x0000001400007c20 */ /* 0x000fe20008400000 */
[----:B------:R-:W-:Y:S01]  /*0aa0*/  ULDC.64 UR8, c[0x0][0x620] ;  /* 0x0001880000087ab9 */ /* 0x000fe20000000a00 */
[----:B------:R-:W-:Y:S01]  /*0ab0*/  UIADD3.X UR5, URZ, ~UR5, URZ, UP0, !UPT ;  /* 0x800000053f057290 */ /* 0x000fe200087fe43f */
[----:B------:R-:W-:Y:S01]  /*0ac0*/  UMOV UR10, UR18 ;  /* 0x00000012000a7c82 */ /* 0x000fe20008000000 */
[----:B------:R-:W-:-:S02]  /*0ad0*/  UMOV UR11, UR19 ;  /* 0x00000013000b7c82 */ /* 0x000fc40008000000 */
[----:B------:R-:W-:Y:S01]  /*0ae0*/  UIMAD UR5, UR5, UR8, URZ ;  /* 0x00000008050572a4 */ /* 0x000fe2000f8e023f */
[----:B------:R-:W0:Y:S01]  /*0af0*/  F2I.U32.TRUNC.NTZ R0, R0 ;  /* 0x0000000000007305 */ /* 0x000e22000020f000 */
[----:B------:R-:W-:Y:S02]  /*0b00*/  UIMAD.WIDE.U32 UR10, UR6, UR8, UR10 ;  /* 0x00000008060a72a5 */ /* 0x000fe4000f8e000a */
[----:B------:R-:W-:Y:S01]  /*0b10*/  UIMAD UR6, UR6, UR9, UR5 ;  /* 0x00000009060672a4 */ /* 0x000fe2000f8e0205 */
[----:B------:R-:W-:Y:S01]  /*0b20*/  ULDC UR21, c[0x0][0x658] ;  /* 0x0001960000157ab9 */ /* 0x000fe20000000800 */
[----:B------:R-:W-:Y:S02]  /*0b30*/  UMOV UR19, 0xffffffff ;  /* 0xffffffff00137882 */ /* 0x000fe40000000000 */
[----:B------:R-:W-:Y:S01]  /*0b40*/  UIADD3 UR6, UR11, UR6, URZ ;  /* 0x000000060b067290 */ /* 0x000fe2000fffe03f */
[----:B------:R-:W-:Y:S01]  /*0b50*/  ULDC UR15, c[0x0][0x618] ;  /* 0x00018600000f7ab9 */ /* 0x000fe20000000800 */
[----:B------:R-:W-:Y:S01]  /*0b60*/  ULDC.64 UR8, c[0x0][0x640] ;  /* 0x0001900000087ab9 */ /* 0x000fe20000000a00 */
[----:B------:R-:W-:Y:S01]  /*0b70*/  USHF.L.U32 UR11, UR19, UR21, URZ ;  /* 0x00000015130b7299 */ /* 0x000fe2000800063f */
[----:B------:R-:W-:Y:S01]  /*0b80*/  ISETP.NE.U32.AND P0, PT, RZ, UR8, PT ;  /* 0x00000008ff007c0c */ /* 0x000fe2000bf05070 */
[----:B------:R-:W-:-:S02]  /*0b90*/  USHF.R.U64 UR19, UR10, UR15, UR6 ;  /* 0x0000000f0a137299 */ /* 0x000fc40008001206 */
[----:B------:R-:W-:Y:S01]  /*0ba0*/  USHF.R.U32.HI UR10, URZ, UR15, UR6 ;  /* 0x0000000f3f0a7299 */ /* 0x000fe20008011606 */
[----:B0-----:R-:W-:Y:S01]  /*0bb0*/  R2UR UR14, R0 ;  /* 0x00000000000e72ca */ /* 0x001fe200000e0000 */
[----:B------:R-:W-:Y:S01]  /*0bc0*/  ULDC UR17, c[0x0][0x608] ;  /* 0x0001820000117ab9 */ /* 0x000fe20000000800 */
[----:B------:R-:W-:Y:S01]  /*0bd0*/  ISETP.NE.AND.EX P0, PT, RZ, UR9, PT, P0 ;  /* 0x00000009ff007c0c */ /* 0x000fe2000bf05300 */
[----:B------:R-:W-:Y:S02]  /*0be0*/  USHF.R.U64 UR23, UR19, UR17, UR10 ;  /* 0x0000001113177299 */ /* 0x000fe4000800120a */
[----:B------:R-:W-:Y:S01]  /*0bf0*/  USHF.R.U32.HI UR10, URZ, UR17, UR10 ;  /* 0x000000113f0a7299 */ /* 0x000fe2000801160a */
[----:B------:R-:W-:Y:S01]  /*0c00*/  UMOV UR16, 0x1 ;  /* 0x0000000100107882 */ /* 0x000fe20000000000 */
[----:B------:R-:W-:Y:S02]  /*0c10*/  UIADD3 UR12, -UR12, URZ, URZ ;  /* 0x0000003f0c0c7290 */ /* 0x000fe4000fffe13f */
[----:B------:R-:W-:-:S02]  /*0c20*/  USHF.R.U64 UR24, UR23, UR21, UR10 ;  /* 0x0000001517187299 */ /* 0x000fc4000800120a */
[----:B------:R-:W-:Y:S01]  /*0c30*/  USHF.L.U32 UR6, UR16, UR21, URZ ;  /* 0x0000001510067299 */ /* 0x000fe2000800063f */
[----:B------:R-:W-:Y:S01]  /*0c40*/  ULDC UR13, c[0x0][0x144] ;  /* 0x00005100000d7ab9 */ /* 0x000fe20000000800 */
[----:B------:R-:W-:Y:S01]  /*0c50*/  ULDC UR5, c[0x0][0x600] ;  /* 0x0001800000057ab9 */ /* 0x000fe20000000800 */
[----:B------:R-:W-:Y:S02]  /*0c60*/  ULOP3.LUT UR16, URZ, UR11, URZ, 0x33, !UPT ;  /* 0x0000000b3f107292 */ /* 0x000fe4000f8e333f */
[----:B------:R-:W-:Y:S02]  /*0c70*/  USHF.R.U32.HI UR11, URZ, UR21, UR10 ;  /* 0x000000153f0b7299 */ /* 0x000fe4000801160a */
[----:B------:R-:W-:Y:S02]  /*0c80*/  UIADD3 UR18, UR5, -0x1, URZ ;  /* 0xffffffff05127890 */ /* 0x000fe4000fffe03f */
[----:B------:R-:W-:Y:S02]  /*0c90*/  UIADD3 UR20, -UR14, URZ, URZ ;  /* 0x0000003f0e147290 */ /* 0x000fe4000fffe13f */
[----:B------:R-:W-:Y:S01]  /*0ca0*/  UIMAD UR4, UR13, UR12, UR4 ;  /* 0x0000000c0d0472a4 */ /* 0x000fe2000f8e0204 */
[----:B------:R-:W-:Y:S01]  /*0cb0*/  ULDC UR25, c[0x0][0x148] ;  /* 0x0000520000197ab9 */ /* 0x000fe20000000800 */
[----:B------:R-:W-:Y:S01]  /*0cc0*/  ULDC UR21, c[0x0][0x648] ;  /* 0x0001920000157ab9 */ /* 0x000fe20000000800 */
[----:B------:R-:W-:Y:S01]  /*0cd0*/  ULDC UR22, c[0x0][0x638] ;  /* 0x00018e0000167ab9 */ /* 0x000fe20000000800 */
[----:B------:R-:W-:Y:S01]  /*0ce0*/  UMOV UR10, UR24 ;  /* 0x00000018000a7c82 */ /* 0x000fe20008000000 */
[----:B------:R-:W-:Y:S07]  /*0cf0*/  @!P0 BRA `(.L_x_7) ;  /* 0x0000000000308947 */ /* 0x000fee0003800000 */
[----:B------:R-:W-:Y:S02]  /*0d00*/  ULDC UR14, c[0x0][0x64c] ;  /* 0x00019300000e7ab9 */ /* 0x000fe40000000800 */
        /* <DEDUP_REMOVED lines=8> */
[----:B------:R-:W-:-:S07]  /*0d90*/  UIMAD.WIDE.U32.X UR8, UR17, UR9, UR14, UP0 ;  /* 0x00000009110872a5 */ /* 0x000fce00080e040e */
[----:B------:R-:W-:Y:S01]  /*0da0*/  UMOV UR10, UR8 ;  /* 0x00000008000a7c82 */ /* 0x000fe20008000000 */
[----:B------:R-:W-:-:S05]  /*0db0*/  UMOV UR11, UR9 ;  /* 0x00000009000b7c82 */ /* 0x000fca0008000000 */
.L_x_7:
[----:B------:R-:W-:Y:S01]  /*0dc0*/  UISETP.NE.AND UP0, UPT, UR39, URZ, UPT ;  /* 0x0000003f2700728c */ /* 0x000fe2000bf05270 */
[----:B------:R-:W-:Y:S01]  /*0dd0*/  IMAD.MOV.U32 R0, RZ, RZ, 0x1 ;  /* 0x00000001ff007424 */ /* 0x000fe200078e00ff */
[----:B------:R-:W-:Y:S02]  /*0de0*/  USHF.R.U64 UR8, UR10, UR21, UR11 ;  /* 0x000000150a087299 */ /* 0x000fe4000800120b */
[----:B------:R-:W-:Y:S02]  /*0df0*/  ULOP3.LUT UR16, UR23, UR16, URZ, 0xc0, !UPT ;  /* 0x0000001017107292 */ /* 0x000fe4000f8ec03f */
[----:B------:R-:W-:Y:S02]  /*0e00*/  ULOP3.LUT UR18, UR19, UR18, URZ, 0xc0, !UPT ;  /* 0x0000001213127292 */ /* 0x000fe4000f8ec03f */
[----:B------:R-:W-:-:S03]  /*0e10*/  UIMAD UR16, UR6, UR8, UR16 ;  /* 0x00000008061072a4 */ /* 0x000fc6000f8e0210 */
[----:B------:R-:W-:Y:S02]  /*0e20*/  @UP0 UIMAD UR4, UR25, UR20, UR7 ;  /* 0x00000014190402a4 */ /* 0x000fe4000f8e0207 */
[----:B------:R-:W-:-:S04]  /*0e30*/  UIADD3 UR7, -UR8, URZ, URZ ;  /* 0x0000003f08077290 */ /* 0x000fc8000fffe13f */
[----:B------:R-:W-:-:S03]  /*0e40*/  UIMAD UR6, UR7, UR22, UR24 ;  /* 0x00000016070672a4 */ /* 0x000fc6000f8e0218 */
[----:B------:R-:W-:Y:S01]  /*0e50*/  ULDC UR7, c[0x0][0x610] ;  /* 0x0001840000077ab9 */ /* 0x000fe20000000800 */
[----:B------:R-:W-:Y:S02]  /*0e60*/  UIMAD UR6, UR6, UR5, UR18 ;  /* 0x00000005060672a4 */ /* 0x000fe4000f8e0212 */
[----:B------:R-:W-:-:S04]  /*0e70*/  UIMAD UR4, UR16, UR7, UR4 ;  /* 0x00000007100472a4 */ /* 0x000fc8000f8e0204 */
[----:B------:R-:W-:Y:S02]  /*0e80*/  USEL UR46, UR6, UR4, !UP0 ;  /* 0x00000004062e7287 */ /* 0x000fe4000c000000 */
[----:B------:R-:W-:-:S12]  /*0e90*/  USEL UR47, UR4, UR6, !UP0 ;  /* 0x00000006042f7287 */ /* 0x000fd8000c000000 */
.L_x_5:
[----:B------:R-:W-:-:S08]  /*0ea0*/  NOP ;  /* 0x0000000000007918 */ /* 0x000fd00000000000 */
[----:B------:R-:W0:Y:S02]  /*0eb0*/  USETMAXREG.TRY_ALLOC.CTAPOOL UP0, 0xe8 ;  /* 0x000000e8000079c8 */ /* 0x000e240008000600 */
[----:B0-----:R-:W-:-:S13]  /*0ec0*/  PLOP3.LUT P0, PT, PT, PT, UP0, 0x80, 0x0 ;  /* 0x000000000000781c */ /* 0x001fda0003f0f008 */
[----:B------:R-:W-:Y:S05]  /*0ed0*/  @!P0 BRA `(.L_x_5) ;  /* 0xfffffffc00f08947 */ /* 0x000fea000383ffff */
[----:B------:R-:W-:Y:S01]  /*0ee0*/  ULDC.64 UR4, c[0x0][0x598] ;  /* 0x0001660000047ab9 */ /* 0x000fe20000000a00 */
[----:B------:R-:W-:Y:S01]  /*0ef0*/  ULDC.64 UR48, c[0x0][0x208] ;  /* 0x0000820000307ab9 */ /* 0x000fe20000000a00 */
[----:B------:R-:W-:-:S04]  /*0f00*/  ISETP.NE.U32.AND P0, PT, RZ, UR4, PT ;  /* 0x00000004ff007c0c */ /* 0x000fc8000bf05070 */
[----:B------:R-:W-:-:S13]  /*0f10*/  ISETP.NE.AND.EX P0, PT, RZ, UR5, PT, P0 ;  /* 0x00000005ff007c0c */ /* 0x000fda000bf05300 */
[----:B------:R-:W-:Y:S05]  /*0f20*/  @!P0 BRA `(.L_x_8) ;  /* 0x00000000001c8947 */ /* 0x000fea0003800000 */
[----:B------:R-:W0:Y:S02]  /*0f30*/  LDC.64 R4, c[0x0][0x598] ;  /* 0x00016600ff047b82 */ /* 0x000e240000000a00 */
[----:B0-----:R-:W2:Y:S02]  /*0f40*/  LDG.E.64 R4, desc[UR48][R4.64] ;  /* 0x0000003004047981 */ /* 0x001ea4000c1e1b00 */
[----:B--2---:R-:W-:-:S04]  /*0f50*/  ISETP.NE.U32.AND P0, PT, R4, RZ, PT ;  /* 0x000000ff0400720c */ /* 0x004fc80003f05070 */
[----:B------:R-:W-:-:S13]  /*0f60*/  ISETP.NE.AND.EX P0, PT, R5, RZ, PT, P0 ;  /* 0x000000ff0500720c */ /* 0x000fda0003f05300 */
[----:B------:R-:W-:Y:S05]  /*0f70*/  @!P0 BRA `(.L_x_8) ;  /* 0x0000000000088947 */ /* 0x000fea0003800000 */
[----:B------:R0:W5:Y:S01]  /*0f80*/  LD.E R19, desc[UR48][R4.64] ;  /* 0x0000003004137980 */ /* 0x000162000c101900 */
[----:B------:R-:W-:Y:S05]  /*0f90*/  BRA `(.L_x_9) ;  /* 0x0000000000247947 */ /* 0x000fea0003800000 */
.L_x_8:
[----:B------:R-:W-:Y:S02]  /*0fa0*/  ULDC.64 UR4, c[0x0][0x588] ;  /* 0x0001620000047ab9 */ /* 0x000fe40000000a00 */
[----:B------:R-:W-:-:S04]  /*0fb0*/  ISETP.NE.U32.AND P0, PT, RZ, UR4, PT ;  /* 0x00000004ff007c0c */ /* 0x000fc8000bf05070 */
[----:B------:R-:W-:-:S13]  /*0fc0*/  ISETP.NE.AND.EX P0, PT, RZ, UR5, PT, P0 ;  /* 0x00000005ff007c0c */ /* 0x000fda000bf05300 */
[----:B------:R-:W-:Y:S05]  /*0fd0*/  @!P0 BRA `(.L_x_10) ;  /* 0x00000000000c8947 */ /* 0x000fea0003800000 */
[----:B------:R-:W0:Y:S02]  /*0fe0*/  LDC.64 R4, c[0x0][0x588] ;  /* 0x00016200ff047b82 */ /* 0x000e240000000a00 */
[----:B0-----:R1:W5:Y:S01]  /*0ff0*/  LDG.E R19, desc[UR48][R4.64] ;  /* 0x0000003004137981 */ /* 0x001362000c1e1900 */
[----:B------:R-:W-:Y:S05]  /*1000*/  BRA `(.L_x_9) ;  /* 0x0000000000087947 */ /* 0x000fea0003800000 */
.L_x_10:
[----:B------:R-:W-:Y:S02]  /*1010*/  ULDC UR4, c[0x0][0x580] ;  /* 0x0001600000047ab9 */ /* 0x000fe40000000800 */
[----:B------:R-:W-:-:S07]  /*1020*/  IMAD.U32 R19, RZ, RZ, UR4 ;  /* 0x00000004ff137e24 */ /* 0x000fce000f8e00ff */
.L_x_9:
[----:B------:R-:W-:Y:S02]  /*1030*/  ULDC.64 UR4, c[0x0][0x5a0] ;  /* 0x0001680000047ab9 */ /* 0x000fe40000000a00 */
[----:B------:R-:W-:-:S04]  /*1040*/  ISETP.NE.U32.AND P0, PT, RZ, UR4, PT ;  /* 0x00000004ff007c0c */ /* 0x000fc8000bf05070 */
[----:B------:R-:W-:-:S13]  /*1050*/  ISETP.NE.AND.EX P0, PT, RZ, UR5, PT, P0 ;  /* 0x00000005ff007c0c */ /* 0x000fda000bf05300 */
[----:B------:R-:W-:Y:S05]  /*1060*/  @!P0 BRA `(.L_x_11) ;  /* 0x00000000001c8947 */ /* 0x000fea0003800000 */
[----:B01----:R-:W0:Y:S02]  /*1070*/  LDC.64 R4, c[0x0][0x5a0] ;  /* 0x00016800ff047b82 */ /* 0x003e240000000a00 */
[----:B0-----:R-:W2:Y:S02]  /*1080*/  LDG.E.64 R4, desc[UR48][R4.64] ;  /* 0x0000003004047981 */ /* 0x001ea4000c1e1b00 */
[----:B--2---:R-:W-:-:S04]  /*1090*/  ISETP.NE.U32.AND P0, PT, R4, RZ, PT ;  /* 0x000000ff0400720c */ /* 0x004fc80003f05070 */
[----:B------:R-:W-:-:S13]  /*10a0*/  ISETP.NE.AND.EX P0, PT, R5, RZ, PT, P0 ;  /* 0x000000ff0500720c */ /* 0x000fda0003f05300 */
[----:B------:R-:W-:Y:S05]  /*10b0*/  @!P0 BRA `(.L_x_11) ;  /* 0x0000000000088947 */ /* 0x000fea0003800000 */
[----:B------:R0:W5:Y:S01]  /*10c0*/  LD.E R22, desc[UR48][R4.64] ;  /* 0x0000003004167980 */ /* 0x000162000c101900 */
[----:B------:R-:W-:Y:S05]  /*10d0*/  BRA `(.L_x_12) ;  /* 0x0000000000247947 */ /* 0x000fea0003800000 */
.L_x_11:
[----:B------:R-:W-:Y:S02]  /*10e0*/  ULDC.64 UR4, c[0x0][0x590] ;  /* 0x0001640000047ab9 */ /* 0x000fe40000000a00 */
[----:B------:R-:W-:-:S04]  /*10f0*/  ISETP.NE.U32.AND P0, PT, RZ, UR4, PT ;  /* 0x00000004ff007c0c */ /* 0x000fc8000bf05070 */
[----:B------:R-:W-:-:S13]  /*1100*/  ISETP.NE.AND.EX P0, PT, RZ, UR5, PT, P0 ;  /* 0x00000005ff007c0c */ /* 0x000fda000bf05300 */
[----:B------:R-:W-:Y:S05]  /*1110*/  @!P0 BRA `(.L_x_13) ;  /* 0x00000000000c8947 */ /* 0x000fea0003800000 */
[----:B------:R-:W2:Y:S02]  /*1120*/  LDC.64 R22, c[0x0][0x590] ;  /* 0x00016400ff167b82 */ /* 0x000ea40000000a00 */
[----:B--2---:R2:W5:Y:S01]  /*1130*/  LDG.E R22, desc[UR48][R22.64] ;  /* 0x0000003016167981 */ /* 0x004562000c1e1900 */
[----:B------:R-:W-:Y:S05]  /*1140*/  BRA `(.L_x_12) ;  /* 0x0000000000087947 */ /* 0x000fea0003800000 */
.L_x_13:
[----:B------:R-:W-:Y:S02]  /*1150*/  ULDC UR4, c[0x0][0x584] ;  /* 0x0001610000047ab9 */ /* 0x000fe40000000800 */
[----:B------:R-:W-:-:S07]  /*1160*/  IMAD.U32 R22, RZ, RZ, UR4 ;  /* 0x00000004ff167e24 */ /* 0x000fce000f8e00ff */
.L_x_12:
[----:B------:R-:W-:-:S13]  /*1170*/  LOP3.LUT P0, RZ, R0, 0xff, RZ, 0xc0, !PT ;  /* 0x000000ff00ff7812 */ /* 0x000fda000780c0ff */
[----:B------:R-:W-:Y:S05]  /*1180*/  @!P0 EXIT ;  /* 0x000000000000894d */ /* 0x000fea0003800000 */
[----:B------:R-:W-:Y:S01]  /*1190*/  ULDC UR4, c[0x0][0x28c] ;  /* 0x0000a30000047ab9 */ /* 0x000fe20000000800 */
[----:B------:R-:W-:Y:S01]  /*11a0*/  ULDC.64 UR6, c[0x0][0x5c8] ;  /* 0x0001720000067ab9 */ /* 0x000fe20000000a00 */
[----:B------:R-:W-:Y:S02]  /*11b0*/  UIADD3 UR4, UR4, 0x1f, URZ ;  /* 0x0000001f04047890 */ /* 0x000fe4000fffe03f */
[----:B------:R-:W-:Y:S02]  /*11c0*/  USHF.L.U64.HI UR40, UR6, 0x7, UR7 ;  /* 0x0000000706287899 */ /* 0x000fe40008010207 */
[----:B------:R-:W-:Y:S02]  /*11d0*/  USHF.R.S32.HI UR5, URZ, 0x1f, UR4 ;  /* 0x0000001f3f057899 */ /* 0x000fe40008011404 */
[----:B------:R-:W-:Y:S02]  /*11e0*/  USHF.L.U32 UR41, UR6, 0x7, URZ ;  /* 0x0000000706297899 */ /* 0x000fe4000800063f */
[----:B------:R-:W-:-:S02]  /*11f0*/  ULEA.HI UR5, UR5, UR4, URZ, 0x5 ;  /* 0x0000000405057291 */ /* 0x000fc4000f8f283f */
[----:B------:R-:W-:Y:S02]  /*1200*/  USHF.L.U64.HI UR42, UR6, 0x3, UR7 ;  /* 0x00000003062a7899 */ /* 0x000fe40008010207 */
[----:B------:R-:W-:Y:S02]  /*1210*/  USHF.L.U32 UR43, UR6, 0x3, URZ ;  /* 0x00000003062b7899 */ /* 0x000fe4000800063f */
[----:B------:R-:W-:Y:S01]  /*1220*/  USHF.R.S32.HI UR44, URZ, 0x5, UR5 ;  /* 0x000000053f2c7899 */ /* 0x000fe20008011405 */
[----:B------:R-:W-:Y:S01]  /*1230*/  UMOV UR36, URZ ;  /* 0x0000003f00247c82 */ /* 0x000fe20008000000 */
[----:B------:R-:W-:-:S10]  /*1240*/  UMOV UR37, URZ ;  /* 0x0000003f00257c82 */ /* 0x000fd40008000000 */
.L_x_67:
[----:B------:R-:W-:Y:S01]  /*1250*/  LOP3.LUT R0, R2, 0x80, RZ, 0xc0, !PT ;  /* 0x0000008002007812 */ /* 0x000fe200078ec0ff */
[----:B------:R-:W3:Y:S01]  /*1260*/  S2UR UR6, SR_CgaCtaId ;  /* 0x00000000000679c3 */ /* 0x000ee20000008800 */
[----:B------:R-:W-:Y:S02]  /*1270*/  UMOV UR50, 0x400 ;  /* 0x0000040000327882 */ /* 0x000fe40000000000 */
[----:B------:R-:W-:-:S06]  /*1280*/  SHF.R.U32.HI R0, RZ, 0x7, R0 ;  /* 0x00000007ff007819 */ /* 0x000fcc0000011600 */
[----:B------:R-:W4:Y:S01]  /*1290*/  SHFL.IDX PT, R0, R0, RZ, 0x1f ;  /* 0x00001fff00007589 */ /* 0x000f2200000e0000 */
[----:B---3--:R-:W-:Y:S01]  /*12a0*/  ULEA UR50, UR6, UR50, 0x18 ;  /* 0x0000003206327291 */ /* 0x008fe2000f8ec03f */
[----:B----4-:R-:W-:-:S13]  /*12b0*/  R2UR UR4, R0 ;  /* 0x00000000000472ca */ /* 0x010fda00000e0000 */
[----:B------:R-:W-:-:S04]  /*12c0*/  ULEA.HI UR5, UR4, UR4, URZ, 0x1 ;  /* 0x0000000404057291 */ /* 0x000fc8000f8f083f */
[----:B------:R-:W-:-:S04]  /*12d0*/  ULOP3.LUT UR5, UR5, 0x1ffffe, URZ, 0xc0, !UPT ;  /* 0x001ffffe05057892 */ /* 0x000fc8000f8ec03f */
[----:B------:R-:W-:-:S03]  /*12e0*/  UIADD3 UR5, UR4, -UR5, URZ ;  /* 0x8000000504057290 */ /* 0x000fc6000fffe03f */
[----:B------:R-:W-:Y:S01]  /*12f0*/  ULDC UR4, c[0x0][0x28c] ;  /* 0x0000a30000047ab9 */ /* 0x000fe20000000800 */
[----:B------:R-:W-:Y:S01]  /*1300*/  ULEA UR5, UR5, UR50, 0xb ;  /* 0x0000003205057291 */ /* 0x000fe2000f8e583f */
[----:B------:R-:W-:-:S03]  /*1310*/  ISETP.LT.AND P0, PT, RZ, UR4, PT ;  /* 0x00000004ff007c0c */ /* 0x000fc6000bf01270 */
[----:B------:R-:W-:-:S04]  /*1320*/  UIADD3 UR5, UR5, 0x180, URZ ;  /* 0x0000018005057890 */ /* 0x000fc8000fffe03f */
[----:B------:R-:W-:-:S04]  /*1330*/  USHF.R.U32.HI UR5, URZ, 0x4, UR5 ;  /* 0x000000043f057899 */ /* 0x000fc80008011605 */
[----:B------:R-:W-:Y:S02]  /*1340*/  ULOP3.LUT UR51, UR5, 0x3fff, URZ, 0xc0, !UPT ;  /* 0x00003fff05337892 */ /* 0x000fe4000f8ec03f */
[----:B-1----:R-:W-:Y:S10]  /*1350*/  @P0 BRA `(.L_x_14) ;  /* 0x0000000000400947 */ /* 0x002ff40003800000 */
[----:B------:R-:W-:Y:S01]  /*1360*/  MOV R0, 0x0 ;  /* 0x0000000000007802 */ /* 0x000fe20000000f00 */
[----:B------:R-:W-:Y:S01]  /*1370*/  ULDC.64 UR4, c[0x4][0x68] ;  /* 0x01001a0000047ab9 */ /* 0x000fe20000000a00 */
[----:B------:R-:W-:Y:S01]  /*1380*/  ULDC.64 UR6, c[0x4][0x8] ;  /* 0x0100020000067ab9 */ /* 0x000fe20000000a00 */
[----:B01----:R-:W-:Y:S01]  /*1390*/  IMAD.U32 R4, RZ, RZ, UR4 ;  /* 0x00000004ff047e24 */ /* 0x003fe2000f8e00ff */
[----:B------:R0:W1:Y:S01]  /*13a0*/  LDC.64 R14, c[0x4][R0] ;  /* 0x01000000000e7b82 */ /* 0x0000620000000a00 */
[----:B------:R-:W-:Y:S01]  /*13b0*/  IMAD.U32 R5, RZ, RZ, UR5 ;  /* 0x00000005ff057e24 */ /* 0x000fe2000f8e00ff */
[----:B------:R-:W-:Y:S01]  /*13c0*/  ULDC.64 UR4, c[0x4][0x70] ;  /* 0x01001c0000047ab9 */ /* 0x000fe20000000a00 */
[----:B------:R-:W-:Y:S02]  /*13d0*/  IMAD.U32 R10, RZ, RZ, UR6 ;  /* 0x00000006ff0a7e24 */ /* 0x000fe4000f8e00ff */
[----:B------:R-:W-:Y:S02]  /*13e0*/  IMAD.U32 R6, RZ, RZ, UR4 ;  /* 0x00000004ff067e24 */ /* 0x000fe4000f8e00ff */
[----:B------:R-:W-:-:S02]  /*13f0*/  IMAD.U32 R7, RZ, RZ, UR5 ;  /* 0x00000005ff077e24 */ /* 0x000fc4000f8e00ff */
[----:B------:R-:W-:Y:S02]  /*1400*/  IMAD.U32 R11, RZ, RZ, UR7 ;  /* 0x00000007ff0b7e24 */ /* 0x000fe4000f8e00ff */
[----:B------:R-:W-:Y:S02]  /*1410*/  IMAD.MOV.U32 R8, RZ, RZ, 0x1e1 ;  /* 0x000001e1ff087424 */ /* 0x000fe400078e00ff */
[----:B------:R-:W-:Y:S02]  /*1420*/  IMAD.MOV.U32 R12, RZ, RZ, 0x1 ;  /* 0x00000001ff0c7424 */ /* 0x000fe400078e00ff */
[----:B0-----:R-:W-:-:S07]  /*1430*/  IMAD.MOV.U32 R13, RZ, RZ, RZ ;  /* 0x000000ffff0d7224 */ /* 0x001fce00078e00ff */
[----:B------:R-:W-:-:S07]  /*1440*/  LEPC R20, `(.L_x_14) ;  /* 0x000000001014794e */ /* 0x000fce0000000000 */
[----:B-12--5:R-:W-:Y:S05]  /*1450*/  CALL.ABS.NOINC R14 ;  /* 0x000000000e007343 */ /* 0x026fea0003c00000 */
.L_x_14:
[----:B------:R-:W-:-:S06]  /*1460*/  ULOP3.LUT UR4, UR38, 0x1, URZ, 0xfc, !UPT ;  /* 0x0000000126047892 */ /* 0x000fcc000f8efc3f */
[----:B------:R-:W-:-:S05]  /*1470*/  IMAD.U32 R0, RZ, RZ, UR4 ;  /* 0x00000004ff007e24 */ /* 0x000fca000f8e00ff */
[----:B------:R-:W-:-:S13]  /*1480*/  ISETP.NE.AND P0, PT, R0, 0x3, PT ;  /* 0x000000030000780c */ /* 0x000fda0003f05270 */
[----:B------:R-:W-:Y:S05]  /*1490*/  @!P0 BRA `(.L_x_15) ;  /* 0x0000000000048947 */ /* 0x000fea0003800000 */
[----:B------:R-:W-:Y:S01]  /*14a0*/  BPT.TRAP 0x1 ;  /* 0x000000040000795c */ /* 0x000fe20000300000 */
.L_x_15:
[----:B------:R-:W-:Y:S02]  /*14b0*/  IMAD.U32 R3, RZ, RZ, UR37 ;  /* 0x00000025ff037e24 */ /* 0x000fe4000f8e00ff */
[----:B------:R-:W-:-:S03]  /*14c0*/  IMAD.U32 R0, RZ, RZ, UR36 ;  /* 0x00000024ff007e24 */ /* 0x000fc6000f8e00ff */
[----:B------:R-:W-:Y:S02]  /*14d0*/  LEA R3, R3, UR50, 0x3 ;  /* 0x0000003203037c11 */ /* 0x000fe4000f8e18ff */
[----:B------:R-:W-:-:S04]  /*14e0*/  SHF.L.U32 R0, R0, 0x1f, RZ ;  /* 0x0000001f00007819 */ /* 0x000fc800000006ff */
[----:B------:R3:W4:Y:S01]  /*14f0*/  SYNCS.PHASECHK.TRANS64.TRYWAIT P1, [R3+URZ], R0 ;  /* 0x00000000030075a7 */ /* 0x000722000802017f */
[----:B------:R-:W-:Y:S05]  /*1500*/  @!P0 BRA `(.L_x_16) ;  /* 0x0000000000048947 */ /* 0x000fea0003800000 */
[----:B------:R-:W-:Y:S01]  /*1510*/  BPT.TRAP 0x1 ;  /* 0x000000040000795c */ /* 0x000fe20000300000 */
.L_x_16:
[----:B----4-:R-:W-:Y:S05]  /*1520*/  @P1 BRA `(.L_x_17) ;  /* 0x0000000000081947 */ /* 0x010fea0003800000 */
[----:B------:R-:W4:Y:S02]  /*1530*/  SYNCS.PHASECHK.TRANS64.TRYWAIT P1, [R3+URZ], R0 ;  /* 0x00000000030075a7 */ /* 0x000f24000802017f */
[----:B----4-:R-:W-:Y:S05]  /*1540*/  @!P1 BRA `(.L_x_18) ;  /* 0x000000bc003c9947 */ /* 0x010fea0003800000 */
.L_x_17:
[----:B------:R-:W-:-:S04]  /*1550*/  UISETP.LT.AND UP0, UPT, UR44, 0x1, UPT ;  /* 0x000000012c00788c */ /* 0x000fc8000bf01270 */
[----:B------:R-:W-:-:S06]  /*1560*/  USEL UR4, UR44, 0x1, UP0 ;  /* 0x000000012c047887 */ /* 0x000fcc0008000000 */
[----:B---34-:R-:W-:Y:S01]  /*1570*/  IMAD.U32 R0, RZ, RZ, UR4 ;  /* 0x00000004ff007e24 */ /* 0x018fe2000f8e00ff */
[----:B------:R-:W-:Y:S05]  /*1580*/  WARPSYNC.ALL ;  /* 0x0000000000007948 */ /* 0x000fea0003800000 */
[----:B------:R-:W-:-:S04]  /*1590*/  IADD3 R0, -R0, UR44, RZ ;  /* 0x0000002c00007c10 */ /* 0x000fc8000fffe1ff */
[----:B------:R-:W-:Y:S01]  /*15a0*/  ISETP.GE.AND P1, PT, R0, 0x1, PT ;  /* 0x000000010000780c */ /* 0x000fe20003f26270 */
[----:B------:R-:W-:Y:S01]  /*15b0*/  UIADD3 UR50, UR50, 0x30180, URZ ;  /* 0x0003018032327890 */ /* 0x000fe2000fffe03f */
[----:B------:R-:W-:Y:S01]  /*15c0*/  WARPGROUP.ARRIVE ;  /* 0x00000000000079c5 */ /* 0x000fe20000000000 */
[----:B------:R-:W-:Y:S02]  /*15d0*/  ULOP3.LUT UR24, UR51, 0x10000, URZ, 0xfc, !UPT ;  /* 0x0001000033187892 */ /* 0x000fe4000f8efc3f */
[----:B------:R-:W-:Y:S02]  /*15e0*/  USHF.R.U32.HI UR50, URZ, 0x4, UR50 ;  /* 0x000000043f327899 */ /* 0x000fe40008011632 */
[----:B------:R-:W-:Y:S02]  /*15f0*/  ULEA UR26, UR37, UR24, 0xa ;  /* 0x00000018251a7291 */ /* 0x000fe4000f8e503f */
[----:B------:R-:W-:Y:S01]  /*1600*/  ULOP3.LUT UR25, UR50, 0x3fff, URZ, 0xc0, !UPT ;  /* 0x00003fff32197892 */ /* 0x000fe2000f8ec03f */
[----:B------:R-:W-:Y:S01]  /*1610*/  UMOV UR5, 0xc0000010 ;  /* 0xc000001000057882 */ /* 0x000fe20000000000 */
[----:B------:R-:W-:-:S02]  /*1620*/  UMOV UR7, 0xc0000010 ;  /* 0xc000001000077882 */ /* 0x000fc40000000000 */
[----:B------:R-:W-:Y:S01]  /*1630*/  ULOP3.LUT UR25, UR25, 0x10000, URZ, 0xfc, !UPT ;  /* 0x0001000019197892 */ /* 0x000fe2000f8efc3f */
[----:B------:R-:W-:Y:S01]  /*1640*/  UMOV UR4, UR26 ;  /* 0x0000001a00047c82 */ /* 0x000fe20008000000 */
[----:B------:R-:W-:Y:S02]  /*1650*/  UMOV UR9, UR5 ;  /* 0x0000000500097c82 */ /* 0x000fe40008000000 */
[----:B------:R-:W-:Y:S01]  /*1660*/  UIMAD UR6, UR37, 0xa0, UR25 ;  /* 0x000000a0250678a4 */ /* 0x000fe2000f8e0219 */
[----:B------:R-:W-:Y:S01]  /*1670*/  UMOV UR8, UR4 ;  /* 0x0000000400087c82 */ /* 0x000fe20008000000 */
[----:B------:R-:W-:Y:S02]  /*1680*/  UMOV UR11, 0xc0000010 ;  /* 0xc0000010000b7882 */ /* 0x000fe40000000000 */
[----:B------:R-:W-:Y:S02]  /*1690*/  UIADD3 UR10, UR6, 0x20, URZ ;  /* 0x00000020060a7890 */ /* 0x000fe4000fffe03f */
[----:B------:R-:W-:Y:S01]  /*16a0*/  UIADD3 UR14, UR6, 0x40, URZ ;  /* 0x00000040060e7890 */ /* 0x000fe2000fffe03f */
[----:B------:R-:W-:-:S02]  /*16b0*/  UMOV UR12, UR4 ;  /* 0x00000004000c7c82 */ /* 0x000fc40008000000 */
[----:B------:R-:W-:Y:S01]  /*16c0*/  IGMMA.64x16x32.S8.S8 R176, gdesc[UR4], RZ, !UPT, gsb0 ;  /* 0x0060000004b079f1 */ /* 0x000fe2000c0410ff */
[----:B------:R-:W-:Y:S01]  /*16d0*/  UMOV UR13, UR5 ;  /* 0x00000005000d7c82 */ /* 0x000fe20008000000 */
[----:B------:R-:W-:Y:S01]  /*16e0*/  UMOV UR15, 0xc0000010 ;  /* 0xc0000010000f7882 */ /* 0x000fe20000000000 */
[----:B------:R-:W-:Y:S01]  /*16f0*/  UIADD3 UR18, UR6, 0x60, URZ ;  /* 0x0000006006127890 */ /* 0x000fe2000fffe03f */
[----:B------:R-:W-:Y:S01]  /*1700*/  UMOV UR16, UR4 ;  /* 0x0000000400107c82 */ /* 0x000fe20008000000 */
[----:B------:R-:W-:Y:S01]  /*1710*/  UMOV UR17, UR5 ;  /* 0x0000000500117c82 */ /* 0x000fe20008000000 */
[----:B------:R-:W-:Y:S01]  /*1720*/  UMOV UR19, 0xc0000010 ;  /* 0xc000001000137882 */ /* 0x000fe20000000000 */
[----:B------:R-:W-:Y:S01]  /*1730*/  UIADD3 UR22, UR6, 0x80, URZ ;  /* 0x0000008006167890 */ /* 0x000fe2000fffe03f */
[----:B------:R-:W-:Y:S01]  /*1740*/  UMOV UR20, UR4 ;  /* 0x0000000400147c82 */ /* 0x000fe20008000000 */
[----:B------:R-:W-:Y:S01]  /*1750*/  UMOV UR21, UR5 ;  /* 0x0000000500157c82 */ /* 0x000fe20008000000 */
[----:B------:R-:W-:Y:S01]  /*1760*/  UMOV UR23, 0xc0000010 ;  /* 0xc000001000177882 */ /* 0x000fe20000000000 */
[----:B------:R-:W-:-:S02]  /*1770*/  WARPGROUP.DEPBAR.LE gsb0, 0x0 ;  /* 0x00008000000079c5 */ /* 0x000fc40000010000 */
[----:B------:R-:W-:-:S06]  /*1780*/  WARPGROUP.ARRIVE ;  /* 0x00000000000079c5 */ /* 0x000fcc0000000000 */
[----:B------:R-:W-:Y:S01]  /*1790*/  IGMMA.64x16x32.S8.S8 R144, gdesc[UR8], RZ, !UPT, gsb0 ;  /* 0x00600000089079f1 */ /* 0x000fe2000c0410ff */
[----:B------:R-:W-:Y:S02]  /*17a0*/  UIADD3 UR8, UR26, 0x100, URZ ;  /* 0x000001001a087890 */ /* 0x000fe4000fffe03f */
[----:B------:R-:W-:Y:S02]  /*17b0*/  WARPGROUP.DEPBAR.LE gsb0, 0x0 ;  /* 0x00008000000079c5 */ /* 0x000fe40000010000 */
[----:B------:R-:W-:-:S06]  /*17c0*/  WARPGROUP.ARRIVE ;  /* 0x00000000000079c5 */ /* 0x000fcc0000000000 */
[----:B------:R-:W-:Y:S03]  /*17d0*/  IGMMA.64x16x32.S8.S8 R112, gdesc[UR12], RZ, !UPT, gsb0 ;  /* 0x006000000c7079f1 */ /* 0x000fe6000c0410ff */
[----:B------:R-:W-:Y:S02]  /*17e0*/  WARPGROUP.DEPBAR.LE gsb0, 0x0 ;  /* 0x00008000000079c5 */ /* 0x000fe40000010000 */
[----:B------:R-:W-:-:S06]  /*17f0*/  WARPGROUP.ARRIVE ;  /* 0x00000000000079c5 */ /* 0x000fcc0000000000 */
[----:B------:R-:W-:Y:S03]  /*1800*/  IGMMA.64x16x32.S8.S8 R80, gdesc[UR16], RZ, !UPT, gsb0 ;  /* 0x00600000105079f1 */ /* 0x000fe6000c0410ff */
[----:B------:R-:W-:Y:S02]  /*1810*/  WARPGROUP.DEPBAR.LE gsb0, 0x0 ;  /* 0x00008000000079c5 */ /* 0x000fe40000010000 */
[----:B------:R-:W-:-:S06]  /*1820*/  WARPGROUP.ARRIVE ;  /* 0x00000000000079c5 */ /* 0x000fcc0000000000 */
[----:B------:R-:W-:Y:S01]  /*1830*/  IGMMA.64x16x32.S8.S8 R48, gdesc[UR20], RZ, !UPT, gsb0 ;  /* 0x00600000143079f1 */ /* 0x000fe2000c0410ff */
[----:B------:R-:W-:Y:S01]  /*1840*/  UMOV UR20, UR8 ;  /* 0x0000000800147c82 */ /* 0x000fe20008000000 */
[----:B------:R-:W-:Y:S01]  /*1850*/  UMOV UR21, 0xc0000010 ;  /* 0xc000001000157882 */ /* 0x000fe20000000000 */
[----:B------:R-:W-:Y:S01]  /*1860*/  UMOV UR16, UR20 ;  /* 0x0000001400107c82 */ /* 0x000fe20008000000 */
[----:B------:R-:W-:Y:S01]  /*1870*/  UMOV UR17, UR21 ;  /* 0x0000001500117c82 */ /* 0x000fe20008000000 */
[----:B------:R-:W-:Y:S01]  /*1880*/  UMOV UR12, UR20 ;  /* 0x00000014000c7c82 */ /* 0x000fe20008000000 */
[----:B------:R-:W-:Y:S01]  /*1890*/  UMOV UR13, UR21 ;  /* 0x00000015000d7c82 */ /* 0x000fe20008000000 */
[----:B------:R-:W-:Y:S01]  /*18a0*/  UMOV UR8, UR20 ;  /* 0x0000001400087c82 */ /* 0x000fe20008000000 */
[----:B------:R-:W-:Y:S01]  /*18b0*/  UMOV UR9, UR21 ;  /* 0x0000001500097c82 */ /* 0x000fe20008000000 */
[----:B------:R-:W-:Y:S01]  /*18c0*/  UMOV UR4, UR20 ;  /* 0x0000001400047c82 */ /* 0x000fe20008000000 */
[----:B------:R-:W-:Y:S01]  /*18d0*/  UMOV UR5, UR21 ;  /* 0x0000001500057c82 */ /* 0x000fe20008000000 */
[----:B------:R-:W-:-:S02]  /*18e0*/  WARPGROUP.DEPBAR.LE gsb0, 0x0 ;  /* 0x00008000000079c5 */ /* 0x000fc40000010000 */
        /* <DEDUP_REMOVED lines=8> */
[----:B------:R-:W-:Y:S02]  /*1970*/  UIADD3 UR12, UR26, 0x200, URZ ;  /* 0x000002001a0c7890 */ /* 0x000fe4000fffe03f */
[----:B------:R-:W-:Y:S01]  /*1980*/  UIADD3 UR26, UR26, 0x300, URZ ;  /* 0x000003001a1a7890 */ /* 0x000fe2000fffe03f */
        /* <DEDUP_REMOVED lines=57> */
[----:B------:R-:W-:Y:S05]  /*1d20*/  @!P1 BRA `(.L_x_19) ;  /* 0x00000008006c9947 */ /* 0x000fea0003800000 */
[----:B------:R-:W-:Y:S02]  /*1d30*/  UIADD3 UR28, UR37, 0x1, URZ ;  /* 0x00000001251c7890 */ /* 0x000fe4000fffe03f */
[----:B------:R-:W-:Y:S02]  /*1d40*/  UMOV UR27, UR37 ;  /* 0x00000025001b7c82 */ /* 0x000fe40008000000 */
[----:B------:R-:W-:-:S04]  /*1d50*/  UISETP.NE.AND UP0, UPT, UR28, 0xc, UPT ;  /* 0x0000000c1c00788c */ /* 0x000fc8000bf05270 */
[----:B------:R-:W-:Y:S02]  /*1d60*/  USEL UR4, URZ, 0x1, UP0 ;  /* 0x000000013f047887 */ /* 0x000fe40008000000 */
[----:B------:R-:W-:Y:S02]  /*1d70*/  USEL UR28, UR28, URZ, UP0 ;  /* 0x0000003f1c1c7287 */ /* 0x000fe40008000000 */
[----:B------:R-:W-:-:S06]  /*1d80*/  ULOP3.LUT UR4, UR36, UR4, URZ, 0x3c, !UPT ;  /* 0x0000000424047292 */ /* 0x000fcc000f8e3c3f */
[----:B01----:R-:W-:-:S07]  /*1d90*/  IMAD.U32 R5, RZ, RZ, UR4 ;  /* 0x00000004ff057e24 */ /* 0x003fce000f8e00ff */
.L_x_26:
[----:B01----:R-:W-:Y:S05]  /*1da0*/  @!P0 BRA `(.L_x_20) ;  /* 0x0000000000048947 */ /* 0x003fea0003800000 */
[----:B------:R-:W-:Y:S01]  /*1db0*/  BPT.TRAP 0x1 ;  /* 0x000000040000795c */ /* 0x000fe20000300000 */
.L_x_20:
[----:B------:R-:W0:Y:S01]  /*1dc0*/  S2UR UR4, SR_CgaCtaId ;  /* 0x00000000000479c3 */ /* 0x000e220000008800 */
[----:B------:R-:W-:Y:S01]  /*1dd0*/  UMOV UR26, 0x400 ;  /* 0x00000400001a7882 */ /* 0x000fe20000000000 */
[----:B------:R-:W-:Y:S01]  /*1de0*/  SHF.L.U32 R3, R5, 0x1f, RZ ;  /* 0x0000001f05037819 */ /* 0x000fe200000006ff */
[----:B0-----:R-:W-:-:S04]  /*1df0*/  ULEA UR26, UR4, UR26, 0x18 ;  /* 0x0000001a041a7291 */ /* 0x001fc8000f8ec03f */
[----:B------:R-:W-:-:S09]  /*1e00*/  ULEA UR4, UR28, UR26, 0x3 ;  /* 0x0000001a1c047291 */ /* 0x000fd2000f8e183f */
[----:B------:R0:W1:Y:S01]  /*1e10*/  SYNCS.PHASECHK.TRANS64.TRYWAIT P1, [UR4], R3 ;  /* 0x00000003ff0075a7 */ /* 0x0000620008020144 */
[----:B------:R-:W-:Y:S05]  /*1e20*/  @!P0 BRA `(.L_x_21) ;  /* 0x0000000000048947 */ /* 0x000fea0003800000 */
[----:B------:R-:W-:Y:S01]  /*1e30*/  BPT.TRAP 0x1 ;  /* 0x000000040000795c */ /* 0x000fe20000300000 */
.L_x_21:
[----:B-1----:R-:W-:Y:S05]  /*1e40*/  @P1 BRA `(.L_x_22) ;  /* 0x0000000000081947 */ /* 0x002fea0003800000 */
[----:B------:R-:W1:Y:S02]  /*1e50*/  SYNCS.PHASECHK.TRANS64.TRYWAIT P1, [UR4], R3 ;  /* 0x00000003ff0075a7 */ /* 0x000e640008020144 */
[----:B-1----:R-:W-:Y:S05]  /*1e60*/  @!P1 BRA `(.L_x_23) ;  /* 0x000000b400089947 */ /* 0x002fea0003800000 */
.L_x_22:
[----:B------:R-:W-:Y:S01]  /*1e70*/  ULEA UR29, UR28, UR24, 0xa ;  /* 0x000000181c1d7291 */ /* 0x000fe2000f8e503f */
[----:B------:R-:W-:Y:S01]  /*1e80*/  WARPGROUP.ARRIVE ;  /* 0x00000000000079c5 */ /* 0x000fe20000000000 */
[----:B------:R-:W-:Y:S01]  /*1e90*/  UIMAD UR6, UR28, 0xa0, UR25 ;  /* 0x000000a01c0678a4 */ /* 0x000fe2000f8e0219 */
[----:B------:R-:W-:Y:S01]  /*1ea0*/  UMOV UR5, 0xc0000010 ;  /* 0xc000001000057882 */ /* 0x000fe20000000000 */
[----:B------:R-:W-:Y:S02]  /*1eb0*/  UMOV UR7, 0xc0000010 ;  /* 0xc000001000077882 */ /* 0x000fe40000000000 */
[----:B------:R-:W-:Y:S01]  /*1ec0*/  UIADD3 UR10, UR6, 0x20, URZ ;  /* 0x00000020060a7890 */ /* 0x000fe2000fffe03f */
[----:B------:R-:W-:Y:S01]  /*1ed0*/  UMOV UR4, UR29 ;  /* 0x0000001d00047c82 */ /* 0x000fe20008000000 */
[----:B------:R-:W-:Y:S01]  /*1ee0*/  UMOV UR9, UR5 ;  /* 0x0000000500097c82 */ /* 0x000fe20008000000 */
[----:B------:R-:W-:Y:S02]  /*1ef0*/  UMOV UR8, UR4 ;  /* 0x0000000400087c82 */ /* 0x000fe40008000000 */
[----:B------:R-:W-:Y:S01]  /*1f00*/  IGMMA.64x16x32.S8.S8 R176, gdesc[UR4], R176, gsb0 ;  /* 0x0060000004b079f1 */ /* 0x000fe200080410b0 */
        /* <DEDUP_REMOVED lines=15> */
[----:B------:R-:W-:Y:S01]  /*2000*/  IGMMA.64x16x32.S8.S8 R144, gdesc[UR8], R144, gsb0 ;  /* 0x00600000089079f1 */ /* 0x000fe20008041090 */
[----:B------:R-:W-:Y:S02]  /*2010*/  UIADD3 UR8, UR29, 0x100, URZ ;  /* 0x000001001d087890 */ /* 0x000fe4000fffe03f */
[----:B------:R-:W-:Y:S02]  /*2020*/  WARPGROUP.DEPBAR.LE gsb0, 0x0 ;  /* 0x00008000000079c5 */ /* 0x000fe40000010000 */
[----:B------:R-:W-:-:S06]  /*2030*/  WARPGROUP.ARRIVE ;  /* 0x00000000000079c5 */ /* 0x000fcc0000000000 */
[----:B------:R-:W-:Y:S03]  /*2040*/  IGMMA.64x16x32.S8.S8 R112, gdesc[UR12], R112, gsb0 ;  /* 0x006000000c7079f1 */ /* 0x000fe60008041070 */
[----:B------:R-:W-:Y:S02]  /*2050*/  WARPGROUP.DEPBAR.LE gsb0, 0x0 ;  /* 0x00008000000079c5 */ /* 0x000fe40000010000 */
[----:B------:R-:W-:-:S06]  /*2060*/  WARPGROUP.ARRIVE ;  /* 0x00000000000079c5 */ /* 0x000fcc0000000000 */
[----:B------:R-:W-:Y:S03]  /*2070*/  IGMMA.64x16x32.S8.S8 R80, gdesc[UR16], R80, gsb0 ;  /* 0x00600000105079f1 */ /* 0x000fe60008041050 */
[----:B------:R-:W-:Y:S02]  /*2080*/  WARPGROUP.DEPBAR.LE gsb0, 0x0 ;  /* 0x00008000000079c5 */ /* 0x000fe40000010000 */
[----:B------:R-:W-:-:S06]  /*2090*/  WARPGROUP.ARRIVE ;  /* 0x00000000000079c5 */ /* 0x000fcc0000000000 */
[----:B------:R-:W-:Y:S01]  /*20a0*/  IGMMA.64x16x32.S8.S8 R48, gdesc[UR20], R48, gsb0 ;  /* 0x00600000143079f1 */ /* 0x000fe20008041030 */
        /* <DEDUP_REMOVED lines=19> */
[----:B------:R-:W-:Y:S02]  /*21e0*/  UIADD3 UR12, UR29, 0x200, URZ ;  /* 0x000002001d0c7890 */ /* 0x000fe4000fffe03f */
[----:B------:R-:W-:Y:S01]  /*21f0*/  UIADD3 UR29, UR29, 0x300, URZ ;  /* 0x000003001d1d7890 */ /* 0x000fe2000fffe03f */
        /* <DEDUP_REMOVED lines=57> */
[----:B------:R-:W-:Y:S05]  /*2590*/  @!P0 BRA `(.L_x_24) ;  /* 0x0000000000048947 */ /* 0x000fea0003800000 */
[----:B------:R-:W-:Y:S01]  /*25a0*/  BPT.TRAP 0x1 ;  /* 0x000000040000795c */ /* 0x000fe20000300000 */
.L_x_24:
[----:B------:R-:W-:Y:S02]  /*25b0*/  UISETP.GT.U32.AND UP0, UPT, UR38, 0x1, UPT ;  /* 0x000000012600788c */ /* 0x000fe4000bf04070 */
[----:B------:R-:W-:-:S04]  /*25c0*/  ULEA UR26, UR27, UR26, 0x3 ;  /* 0x0000001a1b1a7291 */ /* 0x000fc8000f8e183f */
[----:B------:R-:W-:Y:S01]  /*25d0*/  UIADD3 UR26, UR26, 0x60, URZ ;  /* 0x000000601a1a7890 */ /* 0x000fe2000fffe03f */
[----:B------:R-:W-:-:S03]  /*25e0*/  PLOP3.LUT P1, PT, PT, PT, UP0, 0x80, 0x0 ;  /* 0x000000000000781c */ /* 0x000fc60003f2f008 */
[----:B------:R-:W-:-:S09]  /*25f0*/  UPRMT UR26, URZ, 0x654, UR26 ;  /* 0x000006543f1a7896 */ /* 0x000fd2000800001a */
[----:B------:R-:W-:Y:S01]  /*2600*/  SYNCS.ARRIVE.TRANS64.RED.A1T0 RZ, [UR26], RZ ;  /* 0x000000ffffff79a7 */ /* 0x000fe2000810041a */
[----:B------:R-:W-:Y:S05]  /*2610*/  @P1 BRA `(.L_x_25) ;  /* 0x0000000000041947 */ /* 0x000fea0003800000 */
[----:B------:R-:W-:Y:S01]  /*2620*/  BPT.TRAP 0x1 ;  /* 0x000000040000795c */ /* 0x000fe20000300000 */
.L_x_25:
[----:B------:R-:W-:Y:S01]  /*2630*/  UIADD3 UR28, UR28, 0x1, URZ ;  /* 0x000000011c1c7890 */ /* 0x000fe2000fffe03f */
[C---:B------:R-:W-:Y:S01]  /*2640*/  ISETP.GT.AND P1, PT, R0.reuse, 0x1, PT ;  /* 0x000000010000780c */ /* 0x040fe20003f24270 */
[----:B------:R-:W-:Y:S01]  /*2650*/  UIADD3 UR27, UR27, 0x1, URZ ;  /* 0x000000011b1b7890 */ /* 0x000fe2000fffe03f */
[----:B------:R-:W-:Y:S01]  /*2660*/  VIADD R0, R0, 0xffffffff ;  /* 0xffffffff00007836 */ /* 0x000fe20000000000 */
[----:B------:R-:W-:Y:S02]  /*2670*/  UISETP.NE.AND UP0, UPT, UR28, 0xc, UPT ;  /* 0x0000000c1c00788c */ /* 0x000fe4000bf05270 */
[----:B------:R-:W-:Y:S02]  /*2680*/  UISETP.NE.AND UP1, UPT, UR27, 0xc, UPT ;  /* 0x0000000c1b00788c */ /* 0x000fe4000bf25270 */
[----:B------:R-:W-:Y:S02]  /*2690*/  USEL UR4, URZ, 0x1, UP0 ;  /* 0x000000013f047887 */ /* 0x000fe40008000000 */
[----:B------:R-:W-:-:S02]  /*26a0*/  USEL UR28, UR28, URZ, UP0 ;  /* 0x0000003f1c1c7287 */ /* 0x000fc40008000000 */
[----:B------:R-:W-:Y:S02]  /*26b0*/  USEL UR27, UR27, URZ, UP1 ;  /* 0x0000003f1b1b7287 */ /* 0x000fe40008800000 */
[----:B------:R-:W-:Y:S01]  /*26c0*/  LOP3.LUT R5, R5, UR4, RZ, 0x3c, !PT ;  /* 0x0000000405057c12 */ /* 0x000fe2000f8e3cff */
[----:B------:R-:W-:Y:S09]  /*26d0*/  @P1 BRA `(.L_x_26) ;  /* 0xfffffff400b01947 */ /* 0x000ff2000383ffff */
.L_x_19:
[----:B------:R-:W3:Y:S02]  /*26e0*/  LDC R0, c[0x0][0x28c] ;  /* 0x0000a300ff007b82 */ /* 0x000ee40000000800 */
[----:B---3--:R-:W-:-:S13]  /*26f0*/  ISETP.GE.AND P1, PT, R0, 0x1, PT ;  /* 0x000000010000780c */ /* 0x008fda0003f26270 */
[----:B------:R-:W-:Y:S05]  /*2700*/  @!P1 BRA `(.L_x_27) ;  /* 0x00000000004c9947 */ /* 0x000fea0003800000 */
[----:B------:R-:W-:Y:S05]  /*2710*/  @!P0 BRA `(.L_x_28) ;  /* 0x0000000000048947 */ /* 0x000fea0003800000 */
[----:B------:R-:W-:Y:S01]  /*2720*/  BPT.TRAP 0x1 ;  /* 0x000000040000795c */ /* 0x000fe20000300000 */
.L_x_28:
[----:B------:R-:W3:Y:S01]  /*2730*/  S2UR UR7, SR_CgaCtaId ;  /* 0x00000000000779c3 */ /* 0x000ee20000008800 */
[----:B------:R-:W-:-:S04]  /*2740*/  UISETP.LT.AND UP0, UPT, UR44, 0x1, UPT ;  /* 0x000000012c00788c */ /* 0x000fc8000bf01270 */
[----:B------:R-:W-:Y:S02]  /*2750*/  USEL UR6, UR44, 0x1, UP0 ;  /* 0x000000012c067887 */ /* 0x000fe40008000000 */
[----:B------:R-:W-:Y:S02]  /*2760*/  UISETP.GT.U32.AND UP0, UPT, UR38, 0x1, UPT ;  /* 0x000000012600788c */ /* 0x000fe4000bf04070 */
[----:B------:R-:W-:-:S04]  /*2770*/  UIADD3 UR6, UR37, UR44, -UR6 ;  /* 0x0000002c25067290 */ /* 0x000fc8000fffe806 */
[----:B------:R-:W-:Y:S01]  /*2780*/  UIMAD.WIDE.U32 UR4, UR6, -0x55555555, URZ ;  /* 0xaaaaaaab060478a5 */ /* 0x000fe2000f8e003f */
[----:B------:R-:W-:-:S03]  /*2790*/  PLOP3.LUT P0, PT, PT, PT, UP0, 0x80, 0x0 ;  /* 0x000000000000781c */ /* 0x000fc60003f0f008 */
[----:B------:R-:W-:-:S03]  /*27a0*/  USHF.R.U32.HI UR4, URZ, 0x3, UR5 ;  /* 0x000000033f047899 */ /* 0x000fc60008011605 */
[----:B------:R-:W-:Y:S01]  /*27b0*/  UMOV UR5, 0x400 ;  /* 0x0000040000057882 */ /* 0x000fe20000000000 */
[----:B------:R-:W-:Y:S02]  /*27c0*/  UIMAD UR6, UR4, -0xc, UR6 ;  /* 0xfffffff4040678a4 */ /* 0x000fe4000f8e0206 */
[----:B---3--:R-:W-:-:S04]  /*27d0*/  ULEA UR5, UR7, UR5, 0x18 ;  /* 0x0000000507057291 */ /* 0x008fc8000f8ec03f */
[----:B------:R-:W-:-:S04]  /*27e0*/  ULEA UR6, UR6, UR5, 0x3 ;  /* 0x0000000506067291 */ /* 0x000fc8000f8e183f */
[----:B------:R-:W-:-:S04]  /*27f0*/  UIADD3 UR6, UR6, 0x60, URZ ;  /* 0x0000006006067890 */ /* 0x000fc8000fffe03f */
[----:B------:R-:W-:-:S09]  /*2800*/  UPRMT UR6, URZ, 0x654, UR6 ;  /* 0x000006543f067896 */ /* 0x000fd20008000006 */
[----:B------:R-:W-:Y:S01]  /*2810*/  SYNCS.ARRIVE.TRANS64.RED.A1T0 RZ, [UR6], RZ ;  /* 0x000000ffffff79a7 */ /* 0x000fe20008100406 */
[----:B------:R-:W-:Y:S05]  /*2820*/  @P0 BRA `(.L_x_27) ;  /* 0x0000000000040947 */ /* 0x000fea0003800000 */
[----:B------:R-:W-:Y:S01]  /*2830*/  BPT.TRAP 0x1 ;  /* 0x000000040000795c */ /* 0x000fe20000300000 */
.L_x_27:
[C---:B------:R-:W-:Y:S01]  /*2840*/  LOP3.LUT R0, R2.reuse, 0x3, RZ, 0xc0, !PT ;  /* 0x0000000302007812 */ /* 0x040fe200078ec0ff */
[----:B01----:R-:W-:Y:S01]  /*2850*/  IMAD.MOV.U32 R3, RZ, RZ, -0x2 ;  /* 0xfffffffeff037424 */ /* 0x003fe200078e00ff */
[----:B------:R-:W-:Y:S01]  /*2860*/  ULDC UR12, c[0x0][0x288] ;  /* 0x0000a200000c7ab9 */ /* 0x000fe20000000800 */
[----:B------:R-:W-:Y:S01]  /*2870*/  UIMAD UR46, UR46, 0x50, URZ ;  /* 0x000000502e2e78a4 */ /* 0x000fe2000f8e023f */
[----:B------:R-:W-:Y:S01]  /*2880*/  LOP3.LUT R4, R2, 0x60, RZ, 0xc0, !PT ;  /* 0x0000006002047812 */ /* 0x000fe200078ec0ff */
[----:B------:R-:W-:Y:S01]  /*2890*/  IMAD R10, R0, R3, UR12 ;  /* 0x0000000c000a7e24 */ /* 0x000fe2000f8e0203 */
[--C-:B------:R-:W-:Y:S01]  /*28a0*/  SHF.R.U32.HI R0, RZ, 0x7, R2.reuse ;  /* 0x00000007ff007819 */ /* 0x100fe20000011602 */
[----:B------:R-:W-:Y:S01]  /*28b0*/  UIMAD.WIDE UR8, UR47, 0x200, URZ ;  /* 0x000002002f0878a5 */ /* 0x000fe2000f8e023f */
[----:B------:R-:W-:Y:S01]  /*28c0*/  SHF.R.U32.HI R3, RZ, 0x2, R2 ;  /* 0x00000002ff037819 */ /* 0x000fe20000011602 */
[----:B------:R-:W-:Y:S01]  /*28d0*/  USHF.L.U32 UR47, UR47, 0x9, URZ ;  /* 0x000000092f2f7899 */ /* 0x000fe2000800063f */
[----:B------:R-:W-:Y:S01]  /*28e0*/  LOP3.LUT R0, R0, 0x1, RZ, 0xc0, !PT ;  /* 0x0000000100007812 */ /* 0x000fe200078ec0ff */
[----:B------:R-:W-:Y:S01]  /*28f0*/  UISETP.GE.AND UP0, UPT, UR46, UR12, UPT ;  /* 0x0000000c2e00728c */ /* 0x000fe2000bf06270 */
[----:B------:R-:W-:Y:S01]  /*2900*/  IMAD.SHL.U32 R6, R2, 0x2, RZ ;  /* 0x0000000202067824 */ /* 0x000fe200078e00ff */
[----:B------:R-:W-:Y:S01]  /*2910*/  UIADD3 UR37, UR44, UR37, URZ ;  /* 0x000000252c257290 */ /* 0x000fe2000fffe03f */
[----:B------:R-:W-:Y:S01]  /*2920*/  IMAD.U32 R7, RZ, RZ, UR46 ;  /* 0x0000002eff077e24 */ /* 0x000fe2000f8e00ff */
[----:B------:R-:W-:Y:S01]  /*2930*/  ULDC UR7, c[0x0][0x284] ;  /* 0x0000a10000077ab9 */ /* 0x000fe20000000800 */
[----:B------:R-:W-:Y:S01]  /*2940*/  IMAD.SHL.U32 R8, R0, 0x40, RZ ;  /* 0x0000004000087824 */ /* 0x000fe200078e00ff */
[----:B------:R-:W-:Y:S01]  /*2950*/  UISETP.GE.OR UP0, UPT, UR47, UR7, UP0 ;  /* 0x000000072f00728c */ /* 0x000fe20008706670 */
[----:B------:R-:W-:Y:S01]  /*2960*/  LOP3.LUT R3, R3, 0x7, RZ, 0xc0, !PT ;  /* 0x0000000703037812 */ /* 0x000fe200078ec0ff */
[----:B------:R-:W-:Y:S01]  /*2970*/  UISETP.GT.U32.AND UP1, UPT, UR37, 0xb, UPT ;  /* 0x0000000b2500788c */ /* 0x000fe2000bf24070 */
[----:B------:R-:W-:Y:S01]  /*2980*/  SHF.R.U32.HI R9, RZ, 0x1, R4 ;  /* 0x00000001ff097819 */ /* 0x000fe20000011604 */
[----:B------:R-:W-:Y:S01]  /*2990*/  USHF.R.S32.HI UR13, URZ, 0x1f, UR45 ;  /* 0x0000001f3f0d7899 */ /* 0x000fe2000801142d */
[----:B------:R-:W-:Y:S01]  /*29a0*/  LOP3.LUT R6, R7, 0x6, R6, 0xf8, !PT ;  /* 0x0000000607067812 */ /* 0x000fe200078ef806 */
[----:B------:R-:W-:Y:S01]  /*29b0*/  UIMAD.WIDE.U32 UR4, UR37, -0x55555555, URZ ;  /* 0xaaaaaaab250478a5 */ /* 0x000fe2000f8e003f */
[--C-:B------:R-:W-:Y:S01]  /*29c0*/  LOP3.LUT R8, R8, 0x40, R3.reuse, 0xe2, !PT ;  /* 0x0000004008087812 */ /* 0x100fe200078ee203 */
[----:B------:R-:W-:Y:S01]  /*29d0*/  ULDC.64 UR10, c[0x0][0x5d0] ;  /* 0x00017400000a7ab9 */ /* 0x000fe20000000a00 */
[----:B------:R-:W-:Y:S01]  /*29e0*/  UISETP.LT.U32.AND UP1, UPT, UR44, 0xc, UP1 ;  /* 0x0000000c2c00788c */ /* 0x000fe20008f21070 */
[----:B------:R-:W-:Y:S01]  /*29f0*/  IADD3 R3, RZ, -R9, -R3 ;  /* 0x80000009ff037210 */ /* 0x000fe20007ffe803 */
[----:B------:R-:W-:Y:S01]  /*2a00*/  UISETP.GE.U32.AND UP2, UPT, UR44, 0xc, UPT ;  /* 0x0000000c2c00788c */ /* 0x000fe2000bf46070 */
[----:B------:R-:W-:Y:S01]  /*2a10*/  PLOP3.LUT P0, PT, PT, PT, UP0, 0x80, 0x0 ;  /* 0x000000000000781c */ /* 0x000fe20003f0f008 */
[----:B------:R-:W-:Y:S01]  /*2a20*/  UIMAD UR6, UR13, UR10, URZ ;  /* 0x0000000a0d0672a4 */ /* 0x000fe2000f8e023f */
[--C-:B------:R-:W-:Y:S01]  /*2a30*/  SHF.R.S32.HI R7, RZ, 0x1f, R6.reuse ;  /* 0x0000001fff077819 */ /* 0x100fe20000011406 */
[----:B------:R-:W-:Y:S01]  /*2a40*/  USHF.R.U32.HI UR4, URZ, 0x3, UR5 ;  /* 0x000000033f047899 */ /* 0x000fe20008011605 */
[----:B------:R-:W-:Y:S01]  /*2a50*/  IMAD.U32 R5, RZ, RZ, UR10 ;  /* 0x0000000aff057e24 */ /* 0x000fe2000f8e00ff */
[----:B------:R-:W-:Y:S01]  /*2a60*/  USEL UR5, URZ, 0x1, !UP1 ;  /* 0x000000013f057887 */ /* 0x000fe2000c800000 */
[----:B------:R-:W-:Y:S01]  /*2a70*/  IMAD R3, R0, -0x40, R3 ;  /* 0xffffffc000037824 */ /* 0x000fe200078e0203 */
[----:B------:R-:W-:Y:S01]  /*2a80*/  UIMAD UR6, UR45, UR11, UR6 ;  /* 0x0000000b2d0672a4 */ /* 0x000fe2000f8e0206 */
[----:B------:R-:W-:Y:S01]  /*2a90*/  IMAD.U32 R0, RZ, RZ, UR7 ;  /* 0x00000007ff007e24 */ /* 0x000fe2000f8e00ff */
[----:B------:R-:W-:Y:S01]  /*2aa0*/  ULOP3.LUT UR36, UR36, UR5, URZ, 0x3c, !UPT ;  /* 0x0000000524247292 */ /* 0x000fe2000f8e3c3f */
[----:B------:R-:W-:Y:S01]  /*2ab0*/  IMAD.WIDE.U32 R4, R5, UR45, R6 ;  /* 0x0000002d05047c25 */ /* 0x000fe2000f8e0006 */
[----:B------:R-:W-:Y:S01]  /*2ac0*/  UIMAD UR37, UR4, -0xc, UR37 ;  /* 0xfffffff4042578a4 */ /* 0x000fe2000f8e0225 */
[----:B------:R-:W-:Y:S01]  /*2ad0*/  LOP3.LUT R193, R8, UR8, R9, 0xfe, !PT ;  /* 0x0000000808c17c12 */ /* 0x000fe2000f8efe09 */
[----:B------:R-:W-:Y:S01]  /*2ae0*/  @UP2 ULOP3.LUT UR36, UR36, 0x1, UR4, 0x78, !UPT ;  /* 0x0000000124242892 */ /* 0x000fe2000f8e7804 */
[----:B------:R-:W-:Y:S01]  /*2af0*/  IADD3 R3, R0, -UR47, R3 ;  /* 0x8000002f00037c10 */ /* 0x000fe2000fffe003 */
[----:B------:R-:W-:Y:S01]  /*2b00*/  VIADD R5, R5, UR6 ;  /* 0x0000000605057c36 */ /* 0x000fe20008000000 */
[----:B------:R-:W-:Y:S01]  /*2b10*/  UMOV UR47, 0xffffffff ;  /* 0xffffffff002f7882 */ /* 0x000fe20000000000 */
[----:B------:R-:W-:Y:S01]  /*2b20*/  VIADD R0, R10, -UR46 ;  /* 0x8000002e0a007c36 */ /* 0x000fe20008000000 */
[----:B------:R-:W-:Y:S07]  /*2b30*/  @P0 BRA `(.L_x_29) ;  /* 0x0000008000fc0947 */ /* 0x000fee0003800000 */
[----:B-----5:R-:W-:Y:S01]  /*2b40*/  ISETP.NE.AND P0, PT, R22, RZ, PT ;  /* 0x000000ff1600720c */ /* 0x020fe20003f05270 */
[----:B------:R-:W-:Y:S01]  /*2b50*/  ULDC.64 UR10, c[0x0][0x5c8] ;  /* 0x00017200000a7ab9 */ /* 0x000fe20000000a00 */
[----:B------:R-:W-:Y:S01]  /*2b60*/  BSSY B0, `(.L_x_29) ;  /* 0x000083c000007945 */ /* 0x000fe20003800000 */
[----:B------:R-:W-:Y:S01]  /*2b70*/  UIMAD UR4, UR9, UR10, URZ ;  /* 0x0000000a090472a4 */ /* 0x000fe2000f8e023f */
[----:B------:R-:W-:Y:S02]  /*2b80*/  IMAD.U32 R8, RZ, RZ, UR11 ;  /* 0x0000000bff087e24 */ /* 0x000fe4000f8e00ff */
[----:B------:R-:W-:-:S04]  /*2b90*/  IMAD.WIDE.U32 R14, R193, UR10, R4 ;  /* 0x0000000ac10e7c25 */ /* 0x000fc8000f8e0004 */
[----:B------:R-:W-:-:S04]  /*2ba0*/  IMAD R5, R193, R8, UR4 ;  /* 0x00000004c1057e24 */ /* 0x000fc8000f8e0208 */
[----:B------:R-:W-:Y:S01]  /*2bb0*/  IMAD.IADD R184, R15, 0x1, R5 ;  /* 0x000000010fb87824 */ /* 0x000fe200078e0205 */
[----:B------:R-:W-:Y:S06]  /*2bc0*/  @!P0 BRA `(.L_x_30) ;  /* 0x0000005800008947 */ /* 0x000fec0003800000 */
[----:B------:R-:W0:Y:S01]  /*2bd0*/  LDC.64 R188, c[0x0][0x5b0] ;  /* 0x00016c00ffbc7b82 */ /* 0x000e220000000a00 */
[----:B------:R-:W-:Y:S01]  /*2be0*/  ULDC.64 UR6, c[0x0][0x5b8] ;  /* 0x00016e0000067ab9 */ /* 0x000fe20000000a00 */
[----:B------:R-:W-:Y:S01]  /*2bf0*/  ISETP.GE.AND P5, PT, R3, 0x1, PT ;  /* 0x000000010300780c */ /* 0x000fe20003fa6270 */
[----:B------:R-:W-:Y:S02]  /*2c00*/  UIMAD UR4, UR13, UR6, URZ ;  /* 0x000000060d0472a4 */ /* 0x000fe4000f8e023f */
[----:B------:R-:W-:Y:S01]  /*2c10*/  IMAD.U32 R5, RZ, RZ, UR6 ;  /* 0x00000006ff057e24 */ /* 0x000fe2000f8e00ff */
[----:B------:R-:W-:Y:S01]  /*2c20*/  IADD3 R197, P1, R193, 0x80, RZ ;  /* 0x00000080c1c57810 */ /* 0x000fe20007f3e0ff */
[----:B------:R-:W-:Y:S01]  /*2c30*/  BSSY B1, `(.L_x_31) ;  /* 0x000001c000017945 */ /* 0x000fe20003800000 */
[----:B------:R-:W-:Y:S01]  /*2c40*/  UIMAD UR4, UR45, UR7, UR4 ;  /* 0x000000072d0472a4 */ /* 0x000fe2000f8e0204 */
[----:B------:R-:W1:Y:S01]  /*2c50*/  LDC.64 R20, c[0x0][0x5a8] ;  /* 0x00016a00ff147b82 */ /* 0x000e620000000a00 */
[----:B------:R-:W-:Y:S01]  /*2c60*/  IMAD.WIDE.U32 R4, R5, UR45, R6 ;  /* 0x0000002d05047c25 */ /* 0x000fe2000f8e0006 */
[----:B--2---:R-:W-:-:S02]  /*2c70*/  IADD3 R23, P3, R193, 0x180, RZ ;  /* 0x00000180c1177810 */ /* 0x004fc40007f7e0ff */
[----:B------:R-:W-:Y:S01]  /*2c80*/  ISETP.GE.AND P2, PT, R3, 0x89, PT ;  /* 0x000000890300780c */ /* 0x000fe20003f46270 */
[----:B------:R-:W-:Y:S02]  /*2c90*/  VIADD R187, R5, UR4 ;  /* 0x0000000405bb7c36 */ /* 0x000fe40008000000 */
[----:B------:R-:W-:Y:S02]  /*2ca0*/  IMAD.MOV.U32 R186, RZ, RZ, R4 ;  /* 0x000000ffffba7224 */ /* 0x000fe400078e0004 */
[----:B------:R-:W-:Y:S02]  /*2cb0*/  IMAD.X R11, RZ, RZ, UR9, P1 ;  /* 0x00000009ff0b7e24 */ /* 0x000fe400088e06ff */
[----:B------:R-:W-:Y:S02]  /*2cc0*/  IMAD.X R199, RZ, RZ, UR9, P3 ;  /* 0x00000009ffc77e24 */ /* 0x000fe400098e06ff */
[----:B0-----:R-:W-:Y:S02]  /*2cd0*/  IMAD R8, R188, UR9, RZ ;  /* 0x00000009bc087c24 */ /* 0x001fe4000f8e02ff */
[----:B------:R-:W-:-:S04]  /*2ce0*/  IMAD.WIDE.U32 R6, R193, R188, R186 ;  /* 0x000000bcc1067225 */ /* 0x000fc800078e00ba */
[----:B------:R-:W-:Y:S01]  /*2cf0*/  IMAD R191, R193, R189, R8 ;  /* 0x000000bdc1bf7224 */ /* 0x000fe200078e0208 */
[----:B-1----:R-:W-:Y:S01]  /*2d00*/  IADD3 R12, P0, R6, R20, RZ ;  /* 0x00000014060c7210 */ /* 0x002fe20007f1e0ff */
[C---:B------:R-:W-:Y:S02]  /*2d10*/  IMAD.SHL.U32 R6, R188.reuse, 0x8, RZ ;  /* 0x00000008bc067824 */ /* 0x040fe400078e00ff */
[-C--:B------:R-:W-:Y:S01]  /*2d20*/  IMAD R198, R11, R188.reuse, RZ ;  /* 0x000000bc0bc67224 */ /* 0x080fe200078e02ff */
[----:B------:R-:W-:Y:S01]  /*2d30*/  IADD3.X R13, R21, R7, R191, P0, !PT ;  /* 0x00000007150d7210 */ /* 0x000fe200007fe4bf */
[----:B------:R-:W-:Y:S01]  /*2d40*/  IMAD R194, R199, R188, RZ ;  /* 0x000000bcc7c27224 */ /* 0x000fe200078e02ff */
[----:B------:R-:W-:Y:S01]  /*2d50*/  IADD3 R195, P0, R193, 0x100, RZ ;  /* 0x00000100c1c37810 */ /* 0x000fe20007f1e0ff */
[----:B------:R-:W-:Y:S01]  /*2d60*/  IMAD R198, R197, R189, R198 ;  /* 0x000000bdc5c67224 */ /* 0x000fe200078e02c6 */
[----:B------:R-:W-:-:S03]  /*2d70*/  SHF.L.U64.HI R7, R188, 0x3, R189 ;  /* 0x00000003bc077819 */ /* 0x000fc600000102bd */
[----:B------:R-:W-:Y:S01]  /*2d80*/  IMAD.X R9, RZ, RZ, UR9, P0 ;  /* 0x00000009ff097e24 */ /* 0x000fe200080e06ff */
[----:B------:R-:W-:Y:S01]  /*2d90*/  ISETP.LT.OR P0, PT, R0, 0x1, !P5 ;  /* 0x000000010000780c */ /* 0x000fe20006f01670 */
[----:B------:R-:W-:-:S04]  /*2da0*/  IMAD.WIDE.U32 R10, R193, R188, R6 ;  /* 0x000000bcc10a7225 */ /* 0x000fc800078e0006 */
[----:B------:R-:W-:-:S04]  /*2db0*/  IMAD R196, R9, R188, RZ ;  /* 0x000000bc09c47224 */ /* 0x000fc800078e02ff */
[----:B------:R-:W-:-:S04]  /*2dc0*/  IMAD R196, R195, R189, R196 ;  /* 0x000000bdc3c47224 */ /* 0x000fc800078e02c4 */
[----:B------:R-:W-:Y:S05]  /*2dd0*/  @P0 BRA `(.L_x_32) ;  /* 0x0000000000040947 */ /* 0x000fea0003800000 */
[----:B------:R0:W5:Y:S02]  /*2de0*/  LDG.E.U8 R18, desc[UR48][R12.64] ;  /* 0x000000300c127981 */ /* 0x000164000c1e1100 */
.L_x_32:
[----:B------:R-:W-:Y:S05]  /*2df0*/  BSYNC B1 ;  /* 0x0000000000017941 */ /* 0x000fea0003800000 */
.L_x_31:
[----:B------:R-:W-:Y:S01]  /*2e00*/  ULDC.64 UR4, c[0x0][0x5c0] ;  /* 0x0001700000047ab9 */ /* 0x000fe20000000a00 */
[----:B------:R-:W-:Y:S01]  /*2e10*/  ISETP.LT.OR P4, PT, R0, 0x1, !P2 ;  /* 0x000000010000780c */ /* 0x000fe20005781670 */
[----:B------:R-:W-:Y:S01]  /*2e20*/  IMAD.IADD R11, R191, 0x1, R11 ;  /* 0x00000001bf0b7824 */ /* 0x000fe200078e020b */
[----:B------:R-:W-:Y:S01]  /*2e30*/  IADD3 R14, P1, R14, UR4, RZ ;  /* 0x000000040e0e7c10 */ /* 0x000fe2000ff3e0ff */
[----:B------:R-:W-:Y:S01]  /*2e40*/  IMAD.WIDE.U32 R8, R197, R188, R6 ;  /* 0x000000bcc5087225 */ /* 0x000fe200078e0006 */
[-C--:B------:R-:W-:Y:S01]  /*2e50*/  IADD3 R10, P3, P6, R4, R20.reuse, R10 ;  /* 0x00000014040a7210 */ /* 0x080fe20007e7e00a */
[----:B------:R-:W-:Y:S01]  /*2e60*/  BSSY B1, `(.L_x_33) ;  /* 0x0000024000017945 */ /* 0x000fe20003800000 */
[----:B------:R-:W-:Y:S01]  /*2e70*/  IADD3.X R15, R184, UR5, RZ, P1, !PT ;  /* 0x00000005b80f7c10 */ /* 0x000fe20008ffe4ff */
[----:B------:R-:W-:Y:S01]  /*2e80*/  IMAD.IADD R5, R198, 0x1, R9 ;  /* 0x00000001c6057824 */ /* 0x000fe200078e0209 */
[----:B------:R-:W-:Y:S01]  /*2e90*/  ISETP.LT.OR P1, PT, R0, 0x2, !P2 ;  /* 0x000000020000780c */ /* 0x000fe20005721670 */
[----:B------:R-:W-:Y:S01]  /*2ea0*/  IMAD.U32 R193, RZ, RZ, UR43 ;  /* 0x0000002bffc17e24 */ /* 0x000fe2000f8e00ff */
[----:B------:R-:W-:Y:S01]  /*2eb0*/  IADD3.X R11, R187, R21, R11, P3, P6 ;  /* 0x00000015bb0b7210 */ /* 0x000fe20001fec40b */
[----:B------:R-:W-:Y:S01]  /*2ec0*/  IMAD R194, R23, R189, R194 ;  /* 0x000000bd17c27224 */ /* 0x000fe200078e02c2 */
[----:B------:R-:W-:Y:S01]  /*2ed0*/  IADD3 R8, P3, P6, R4, R20, R8 ;  /* 0x0000001404087210 */ /* 0x000fe20007e7e008 */
[----:B------:R-:W-:-:S02]  /*2ee0*/  IMAD.U32 R189, RZ, RZ, UR42 ;  /* 0x0000002affbd7e24 */ /* 0x000fc4000f8e00ff */
[----:B------:R-:W-:Y:S01]  /*2ef0*/  IMAD.U32 R191, RZ, RZ, UR43 ;  /* 0x0000002bffbf7e24 */ /* 0x000fe2000f8e00ff */
[----:B------:R-:W-:Y:S01]  /*2f00*/  IADD3.X R9, R187, R21, R5, P3, P6 ;  /* 0x00000015bb097210 */ /* 0x000fe20001fec405 */
[----:B------:R-:W-:Y:S01]  /*2f10*/  IMAD.U32 R199, RZ, RZ, UR42 ;  /* 0x0000002affc77e24 */ /* 0x000fe2000f8e00ff */
[----:B------:R-:W-:Y:S01]  /*2f20*/  @!P4 IADD3 R192, P3, P6, R193, UR41, R14 ;  /* 0x00000029c1c0cc10 */ /* 0x000fe2000fe7e00e */
[-C--:B------:R-:W-:Y:S01]  /*2f30*/  IMAD.WIDE.U32 R200, R195, R188.reuse, R6 ;  /* 0x000000bcc3c87225 */ /* 0x080fe200078e0006 */
[----:B-----5:R-:W-:Y:S02]  /*2f40*/  LOP3.LUT R5, R18, 0xffff, RZ, 0xc0, !PT ;  /* 0x0000ffff12057812 */ /* 0x020fe400078ec0ff */
[----:B------:R-:W-:Y:S01]  /*2f50*/  @!P4 IADD3.X R193, R189, UR40, R15, P3, P6 ;  /* 0x00000028bdc1cc10 */ /* 0x000fe20009fec40f */
[----:B------:R-:W-:Y:S01]  /*2f60*/  IMAD.WIDE.U32 R202, R23, R188, R6 ;  /* 0x000000bc17ca7225 */ /* 0x000fe200078e0006 */
[----:B------:R-:W-:Y:S02]  /*2f70*/  @!P1 IADD3 R190, P3, P6, R191, UR41, R14 ;  /* 0x00000029bfbe9c10 */ /* 0x000fe4000fe7e00e */
[----:B------:R-:W-:Y:S01]  /*2f80*/  PRMT R5, R5, 0x8880, RZ ;  /* 0x0000888005057816 */ /* 0x000fe200000000ff */
[----:B------:R-:W-:Y:S01]  /*2f90*/  IMAD.IADD R7, R196, 0x1, R201 ;  /* 0x00000001c4077824 */ /* 0x000fe200078e02c9 */
[----:B------:R-:W-:Y:S01]  /*2fa0*/  @!P1 IADD3.X R191, R199, UR40, R15, P3, P6 ;  /* 0x00000028c7bf9c10 */ /* 0x000fe20009fec40f */
[----:B------:R-:W-:Y:S01]  /*2fb0*/  IMAD.IADD R199, R194, 0x1, R203 ;  /* 0x00000001c2c77824 */ /* 0x000fe200078e02cb */
[----:B------:R-:W-:Y:S01]  /*2fc0*/  IADD3 R6, P3, P6, R4, R20, R200 ;  /* 0x0000001404067210 */ /* 0x000fe20007e7e0c8 */
[----:B------:R-:W-:-:S03]  /*2fd0*/  IMAD R184, R5, R22, RZ ;  /* 0x0000001605b87224 */ /* 0x000fc600078e02ff */
[----:B------:R-:W-:Y:S01]  /*2fe0*/  IADD3.X R7, R187, R21, R7, P3, P6 ;  /* 0x00000015bb077210 */ /* 0x000fe20001fec407 */
[----:B------:R-:W-:Y:S01]  /*2ff0*/  @!P0 IMAD R189, R176, R19, R184 ;  /* 0x00000013b0bd8224 */ /* 0x000fe200078e02b8 */
[----:B------:R-:W-:-:S04]  /*3000*/  IADD3 R4, P3, P6, R4, R20, R202 ;  /* 0x0000001404047210 */ /* 0x000fc80007e7e0ca */
[----:B------:R-:W-:Y:S01]  /*3010*/  IADD3.X R5, R187, R21, R199, P3, P6 ;  /* 0x00000015bb057210 */ /* 0x000fe20001fec4c7 */
[----:B------:R1:W-:Y:S01]  /*3020*/  @!P0 STG.E.U8 desc[UR48][R14.64], R189 ;  /* 0x000000bd0e008986 */ /* 0x0003e2000c101130 */
[----:B------:R-:W-:Y:S02]  /*3030*/  ISETP.LT.OR P3, PT, R0, 0x2, !P5 ;  /* 0x000000020000780c */ /* 0x000fe40006f61670 */
[----:B------:R-:W-:-:S04]  /*3040*/  ISETP.GE.AND P6, PT, R3, 0x9, PT ;  /* 0x000000090300780c */ /* 0x000fc80003fc6270 */
[----:B------:R-:W-:-:S07]  /*3050*/  ISETP.LT.OR P0, PT, R0, 0x1, !P6 ;  /* 0x000000010000780c */ /* 0x000fce0007701670 */
[----:B-1----:R-:W-:Y:S06]  /*3060*/  @P3 BRA `(.L_x_34) ;  /* 0x00000000000c3947 */ /* 0x002fec0003800000 */
[----:B------:R-:W2:Y:S02]  /*3070*/  LDG.E.U8 R18, desc[UR48][R12.64+0x1] ;  /* 0x000001300c127981 */ /* 0x000ea4000c1e1100 */
[----:B--2---:R-:W-:-:S05]  /*3080*/  PRMT R189, R18, 0x8880, RZ ;  /* 0x0000888012bd7816 */ /* 0x004fca00000000ff */
[----:B------:R-:W-:-:S07]  /*3090*/  IMAD R184, R189, R22, RZ ;  /* 0x00000016bdb87224 */ /* 0x000fce00078e02ff */
.L_x_34:
[----:B------:R-:W-:Y:S05]  /*30a0*/  BSYNC B1 ;  /* 0x0000000000017941 */ /* 0x000fea0003800000 */
.L_x_33:
[----:B------:R-:W-:Y:S01]  /*30b0*/  @!P3 IMAD R189, R177, R19, R184 ;  /* 0x00000013b1bdb224 */ /* 0x000fe200078e02b8 */
[----:B------:R-:W-:Y:S04]  /*30c0*/  BSSY B1, `(.L_x_35) ;  /* 0x0000009000017945 */ /* 0x000fe80003800000 */
[----:B------:R1:W-:Y:S01]  /*30d0*/  @!P3 STG.E.U8 desc[UR48][R14.64+0x1], R189 ;  /* 0x000001bd0e00b986 */ /* 0x0003e2000c101130 */
[----:B------:R-:W-:-:S04]  /*30e0*/  @!P0 IADD3 R176, P3, R14, UR43, RZ ;  /* 0x0000002b0eb08c10 */ /* 0x000fc8000ff7e0ff */
[----:B------:R-:W-:Y:S02]  /*30f0*/  @!P0 IADD3.X R177, R15, UR42, RZ, P3, !PT ;  /* 0x0000002a0fb18c10 */ /* 0x000fe40009ffe4ff */
[----:B------:R-:W-:Y:S01]  /*3100*/  ISETP.LT.OR P3, PT, R0, 0x2, !P6 ;  /* 0x000000020000780c */ /* 0x000fe20007761670 */
[----:B------:R-:W-:-:S12]  /*3110*/  @P0 BRA `(.L_x_36) ;  /* 0x00000000000c0947 */ /* 0x000fd80003800000 */
[----:B------:R-:W1:Y:S02]  /*3120*/  LDG.E.U8 R18, desc[UR48][R10.64] ;  /* 0x000000300a127981 */ /* 0x000e64000c1e1100 */
[----:B-1----:R-:W-:-:S05]  /*3130*/  PRMT R189, R18, 0x8880, RZ ;  /* 0x0000888012bd7816 */ /* 0x002fca00000000ff */
[----:B------:R-:W-:-:S07]  /*3140*/  IMAD R184, R189, R22, RZ ;  /* 0x00000016bdb87224 */ /* 0x000fce00078e02ff */
.L_x_36:
[----:B------:R-:W-:Y:S05]  /*3150*/  BSYNC B1 ;  /* 0x0000000000017941 */ /* 0x000fea0003800000 */
.L_x_35:
[----:B-1----:R-:W-:Y:S01]  /*3160*/  @!P0 IMAD R189, R178, R19, R184 ;  /* 0x00000013b2bd8224 */ /* 0x002fe200078e02b8 */
        /* <DEDUP_REMOVED lines=9> */
.L_x_38:
[----:B------:R-:W-:Y:S05]  /*3200*/  BSYNC B1 ;  /* 0x0000000000017941 */ /* 0x000fea0003800000 */
.L_x_37:
[----:B------:R-:W-:Y:S01]  /*3210*/  @!P3 IMAD R179, R179, R19, R184 ;  /* 0x00000013b3b3b224 */ /* 0x000fe200078e02b8 */
[----:B------:R-:W-:Y:S04]  /*3220*/  BSSY B1, `(.L_x_39) ;  /* 0x0000006000017945 */ /* 0x000fe80003800000 */
[----:B------:R2:W-:Y:S01]  /*3230*/  @!P3 STG.E.U8 desc[UR48][R200.64+0x1], R179 ;  /* 0x000001b3c800b986 */ /* 0x0005e2000c101130 */
[----:B------:R-:W-:Y:S05]  /*3240*/  @P0 BRA `(.L_x_40) ;  /* 0x00000000000c0947 */ /* 0x000fea0003800000 */
[----:B------:R-:W1:Y:S02]  /*3250*/  LDG.E.U8 R18, desc[UR48][R12.64+0x8] ;  /* 0x000008300c127981 */ /* 0x000e64000c1e1100 */
[----:B-1----:R-:W-:-:S05]  /*3260*/  PRMT R177, R18, 0x8880, RZ ;  /* 0x0000888012b17816 */ /* 0x002fca00000000ff */
[----:B------:R-:W-:-:S07]  /*3270*/  IMAD R184, R177, R22, RZ ;  /* 0x00000016b1b87224 */ /* 0x000fce00078e02ff */
.L_x_40:
[----:B------:R-:W-:Y:S05]  /*3280*/  BSYNC B1 ;  /* 0x0000000000017941 */ /* 0x000fea0003800000 */
.L_x_39:
[----:B------:R-:W-:Y:S01]  /*3290*/  ISETP.LT.OR P3, PT, R0, 0xa, !P5 ;  /* 0x0000000a0000780c */ /* 0x000fe20006f61670 */
[----:B-1----:R-:W-:Y:S01]  /*32a0*/  @!P0 IMAD R177, R180, R19, R184 ;  /* 0x00000013b4b18224 */ /* 0x002fe200078e02b8 */
[----:B------:R-:W-:Y:S04]  /*32b0*/  BSSY B1, `(.L_x_41) ;  /* 0x0000007000017945 */ /* 0x000fe80003800000 */
[----:B------:R1:W-:Y:S01]  /*32c0*/  @!P0 STG.E.U8 desc[UR48][R14.64+0x8], R177 ;  /* 0x000008b10e008986 */ /* 0x0003e2000c101130 */
[----:B------:R-:W-:-:S06]  /*32d0*/  ISETP.LT.OR P0, PT, R0, 0x9, !P6 ;  /* 0x000000090000780c */ /* 0x000fcc0007701670 */
[----:B------:R-:W-:Y:S07]  /*32e0*/  @P3 BRA `(.L_x_42) ;  /* 0x00000000000c3947 */ /* 0x000fee0003800000 */
[----:B------:R-:W1:Y:S02]  /*32f0*/  LDG.E.U8 R18, desc[UR48][R12.64+0x9] ;  /* 0x000009300c127981 */ /* 0x000e64000c1e1100 */
[----:B-1----:R-:W-:-:S05]  /*3300*/  PRMT R177, R18, 0x8880, RZ ;  /* 0x0000888012b17816 */ /* 0x002fca00000000ff */
[----:B------:R-:W-:-:S07]  /*3310*/  IMAD R184, R177, R22, RZ ;  /* 0x00000016b1b87224 */ /* 0x000fce00078e02ff */
.L_x_42:
[----:B------:R-:W-:Y:S05]  /*3320*/  BSYNC B1 ;  /* 0x0000000000017941 */ /* 0x000fea0003800000 */
.L_x_41:
[----:B------:R-:W-:Y:S01]  /*3330*/  @!P3 IMAD R181, R181, R19, R184 ;  /* 0x00000013b5b5b224 */ /* 0x000fe200078e02b8 */
[----:B------:R-:W-:Y:S04]  /*3340*/  BSSY B1, `(.L_x_43) ;  /* 0x0000009000017945 */ /* 0x000fe80003800000 */
[----:B------:R3:W-:Y:S01]  /*3350*/  @!P3 STG.E.U8 desc[UR48][R14.64+0x9], R181 ;  /* 0x000009b50e00b986 */ /* 0x0007e2000c101130 */
[----:B------:R-:W-:-:S04]  /*3360*/  @!P0 IADD3 R176, P3, R14, UR43, RZ ;  /* 0x0000002b0eb08c10 */ /* 0x000fc8000ff7e0ff */
[----:B-1----:R-:W-:Y:S02]  /*3370*/  @!P0 IADD3.X R177, R15, UR42, RZ, P3, !PT ;  /* 0x0000002a0fb18c10 */ /* 0x002fe40009ffe4ff */
[----:B------:R-:W-:Y:S01]  /*3380*/  ISETP.LT.OR P3, PT, R0, 0xa, !P6 ;  /* 0x0000000a0000780c */ /* 0x000fe20007761670 */
[----:B------:R-:W-:-:S12]  /*3390*/  @P0 BRA `(.L_x_44) ;  /* 0x00000000000c0947 */ /* 0x000fd80003800000 */
[----:B------:R-:W2:Y:S02]  /*33a0*/  LDG.E.U8 R18, desc[UR48][R10.64+0x8] ;  /* 0x000008300a127981 */ /* 0x000ea4000c1e1100 */
[----:B--2---:R-:W-:-:S05]  /*33b0*/  PRMT R179, R18, 0x8880, RZ ;  /* 0x0000888012b37816 */ /* 0x004fca00000000ff */
[----:B------:R-:W-:-:S07]  /*33c0*/  IMAD R184, R179, R22, RZ ;  /* 0x00000016b3b87224 */ /* 0x000fce00078e02ff */
.L_x_44:
[----:B------:R-:W-:Y:S05]  /*33d0*/  BSYNC B1 ;  /* 0x0000000000017941 */ /* 0x000fea0003800000 */
.L_x_43:
[----:B--2---:R-:W-:Y:S01]  /*33e0*/  @!P0 IMAD R179, R182, R19, R184 ;  /* 0x00000013b6b38224 */ /* 0x004fe200078e02b8 */
[----:B------:R-:W-:Y:S04]  /*33f0*/  BSSY B1, `(.L_x_45) ;  /* 0x0000008000017945 */ /* 0x000fe80003800000 */
[----:B------:R1:W-:Y:S01]  /*3400*/  @!P0 STG.E.U8 desc[UR48][R176.64+0x8], R179 ;  /* 0x000008b3b0008986 */ /* 0x0003e2000c101130 */
[----:B------:R-:W-:-:S04]  /*3410*/  @!P3 IADD3 R180, P0, R14, UR43, RZ ;  /* 0x0000002b0eb4bc10 */ /* 0x000fc8000ff1e0ff */
[----:B---3--:R-:W-:Y:S01]  /*3420*/  @!P3 IADD3.X R181, R15, UR42, RZ, P0, !PT ;  /* 0x0000002a0fb5bc10 */ /* 0x008fe200087fe4ff */
[----:B------:R-:W-:Y:S08]  /*3430*/  @P3 BRA `(.L_x_46) ;  /* 0x00000000000c3947 */ /* 0x000ff00003800000 */
[----:B------:R-:W1:Y:S02]  /*3440*/  LDG.E.U8 R18, desc[UR48][R10.64+0x9] ;  /* 0x000009300a127981 */ /* 0x000e64000c1e1100 */
[----:B-1----:R-:W-:-:S05]  /*3450*/  PRMT R177, R18, 0x8880, RZ ;  /* 0x0000888012b17816 */ /* 0x002fca00000000ff */
[----:B------:R-:W-:-:S07]  /*3460*/  IMAD R184, R177, R22, RZ ;  /* 0x00000016b1b87224 */ /* 0x000fce00078e02ff */
.L_x_46:
[----:B------:R-:W-:Y:S05]  /*3470*/  BSYNC B1 ;  /* 0x0000000000017941 */ /* 0x000fea0003800000 */
.L_x_45:
[----:B------:R-:W-:Y:S01]  /*3480*/  @!P3 IMAD R183, R183, R19, R184 ;  /* 0x00000013b7b7b224 */ /* 0x000fe200078e02b8 */
[----:B------:R-:W-:Y:S01]  /*3490*/  ISETP.GE.AND P0, PT, R3, 0x81, PT ;  /* 0x000000810300780c */ /* 0x000fe20003f06270 */
[----:B-1----:R-:W-:Y:S01]  /*34a0*/  IMAD.WIDE.U32 R176, R197, R188, R186 ;  /* 0x000000bcc5b07225 */ /* 0x002fe200078e00ba */
[----:B------:R-:W-:Y:S01]  /*34b0*/  P2R R182, PR, RZ, 0x2 ;  /* 0x00000002ffb67803 */ /* 0x000fe20000000000 */
[----:B------:R-:W-:Y:S01]  /*34c0*/  BSSY B1, `(.L_x_47) ;  /* 0x000000c000017945 */ /* 0x000fe20003800000 */
[----:B------:R1:W-:Y:S01]  /*34d0*/  @!P3 STG.E.U8 desc[UR48][R180.64+0x9], R183 ;  /* 0x000009b7b400b986 */ /* 0x0003e2000c101130 */
[----:B------:R-:W-:-:S04]  /*34e0*/  IADD3 R176, P3, R176, R20, RZ ;  /* 0x00000014b0b07210 */ /* 0x000fc80007f7e0ff */
[----:B------:R-:W-:Y:S02]  /*34f0*/  IADD3.X R177, R21, R177, R198, P3, !PT ;  /* 0x000000b115b17210 */ /* 0x000fe40001ffe4c6 */
[----:B------:R-:W-:-:S13]  /*3500*/  ISETP.LT.OR P3, PT, R0, 0x1, !P0 ;  /* 0x000000010000780c */ /* 0x000fda0004761670 */
[----:B------:R-:W-:-:S04]  /*3510*/  @!P3 IADD3 R178, P1, R14, UR41, RZ ;  /* 0x000000290eb2bc10 */ /* 0x000fc8000ff3e0ff */
[----:B------:R-:W-:Y:S02]  /*3520*/  @!P3 IADD3.X R179, R15, UR40, RZ, P1, !PT ;  /* 0x000000280fb3bc10 */ /* 0x000fe40008ffe4ff */
[----:B------:R-:W-:Y:S01]  /*3530*/  ISETP.NE.AND P1, PT, R182, RZ, PT ;  /* 0x000000ffb600720c */ /* 0x000fe20003f25270 */
[----:B-1----:R-:W-:-:S12]  /*3540*/  @P3 BRA `(.L_x_48) ;  /* 0x00000000000c3947 */ /* 0x002fd80003800000 */
[----:B------:R-:W2:Y:S02]  /*3550*/  LDG.E.U8 R18, desc[UR48][R176.64] ;  /* 0x00000030b0127981 */ /* 0x000ea4000c1e1100 */
[----:B--2---:R-:W-:-:S05]  /*3560*/  PRMT R181, R18, 0x8880, RZ ;  /* 0x0000888012b57816 */ /* 0x004fca00000000ff */
[----:B------:R-:W-:-:S07]  /*3570*/  IMAD R184, R181, R22, RZ ;  /* 0x00000016b5b87224 */ /* 0x000fce00078e02ff */
.L_x_48:
[----:B------:R-:W-:Y:S05]  /*3580*/  BSYNC B1 ;  /* 0x0000000000017941 */ /* 0x000fea0003800000 */
.L_x_47:
[----:B------:R-:W-:Y:S01]  /*3590*/  @!P3 IMAD R181, R168, R19, R184 ;  /* 0x00000013a8b5b224 */ /* 0x000fe200078e02b8 */
[----:B------:R-:W-:Y:S01]  /*35a0*/  BSSY B1, `(.L_x_49) ;  /* 0x0000009000017945 */ /* 0x000fe20003800000 */
[----:B------:R-:W-:Y:S02]  /*35b0*/  IMAD.U32 R183, RZ, RZ, UR43 ;  /* 0x0000002bffb77e24 */ /* 0x000fe4000f8e00ff */
[----:B------:R-:W-:Y:S01]  /*35c0*/  IMAD.U32 R189, RZ, RZ, UR42 ;  /* 0x0000002affbd7e24 */ /* 0x000fe2000f8e00ff */
[----:B------:R1:W-:Y:S01]  /*35d0*/  @!P3 STG.E.U8 desc[UR48][R178.64], R181 ;  /* 0x000000b5b200b986 */ /* 0x0003e2000c101130 */
[----:B------:R-:W-:-:S13]  /*35e0*/  ISETP.LT.OR P3, PT, R0, 0x2, !P0 ;  /* 0x000000020000780c */ /* 0x000fda0004761670 */
[----:B-1----:R-:W-:Y:S05]  /*35f0*/  @P3 BRA `(.L_x_50) ;  /* 0x00000000000c3947 */ /* 0x002fea0003800000 */
[----:B------:R-:W2:Y:S02]  /*3600*/  LDG.E.U8 R18, desc[UR48][R176.64+0x1] ;  /* 0x00000130b0127981 */ /* 0x000ea4000c1e1100 */
[----:B--2---:R-:W-:-:S05]  /*3610*/  PRMT R179, R18, 0x8880, RZ ;  /* 0x0000888012b37816 */ /* 0x004fca00000000ff */
[----:B------:R-:W-:-:S07]  /*3620*/  IMAD R184, R179, R22, RZ ;  /* 0x00000016b3b87224 */ /* 0x000fce00078e02ff */
.L_x_50:
[----:B------:R-:W-:Y:S05]  /*3630*/  BSYNC B1 ;  /* 0x0000000000017941 */ /* 0x000fea0003800000 */
.L_x_49:
[----:B------:R-:W-:Y:S01]  /*3640*/  P2R R168, PR, RZ, 0x20 ;  /* 0x00000020ffa87803 */ /* 0x000fe20000000000 */
[----:B------:R-:W-:Y:S01]  /*3650*/  @!P3 IMAD R169, R169, R19, R184 ;  /* 0x00000013a9a9b224 */ /* 0x000fe200078e02b8 */
[----:B------:R-:W-:Y:S01]  /*3660*/  ISETP.LT.OR P5, PT, R0, 0x9, !P2 ;  /* 0x000000090000780c */ /* 0x000fe200057a1670 */
[----:B------:R-:W-:Y:S01]  /*3670*/  BSSY B1, `(.L_x_51) ;  /* 0x0000013000017945 */ /* 0x000fe20003800000 */
[----:B------:R-:W-:Y:S01]  /*3680*/  P2R R178, PR, RZ, 0x2 ;  /* 0x00000002ffb27803 */ /* 0x000fe20000000000 */
[----:B------:R-:W-:Y:S01]  /*3690*/  IMAD.U32 R181, RZ, RZ, UR43 ;  /* 0x0000002bffb57e24 */ /* 0x000fe2000f8e00ff */
[----:B------:R-:W-:Y:S02]  /*36a0*/  P2R R180, PR, RZ, 0x1 ;  /* 0x00000001ffb47803 */ /* 0x000fe40000000000 */
[----:B------:R-:W-:-:S07]  /*36b0*/  LOP3.LUT R185, R185, 0xfffffffe, RZ, 0xc0, !PT ;  /* 0xfffffffeb9b97812 */ /* 0x000fce00078ec0ff */
[----:B------:R-:W-:Y:S02]  /*36c0*/  @!P5 IADD3 R182, P0, P1, R183, UR41, R14 ;  /* 0x00000029b7b6dc10 */ /* 0x000fe4000f91e00e */
[----:B------:R-:W-:Y:S02]  /*36d0*/  @P5 LOP3.LUT R185, R185, 0x1, RZ, 0xfc, !PT ;  /* 0x00000001b9b95812 */ /* 0x000fe400078efcff */
[----:B------:R-:W-:Y:S01]  /*36e0*/  @!P5 IADD3.X R183, R189, UR40, R15, P0, P1 ;  /* 0x00000028bdb7dc10 */ /* 0x000fe200087e240f */
[----:B------:R-:W-:Y:S01]  /*36f0*/  IMAD.U32 R189, RZ, RZ, UR42 ;  /* 0x0000002affbd7e24 */ /* 0x000fe2000f8e00ff */
[----:B------:R-:W-:Y:S02]  /*3700*/  ISETP.NE.AND P1, PT, R178, RZ, PT ;  /* 0x000000ffb200720c */ /* 0x000fe40003f25270 */
[----:B------:R-:W-:Y:S02]  /*3710*/  IADD3 R178, P0, R14, UR41, RZ ;  /* 0x000000290eb27c10 */ /* 0x000fe4000ff1e0ff */
[----:B------:R-:W-:-:S02]  /*3720*/  ISETP.NE.AND P5, PT, R168, RZ, PT ;  /* 0x000000ffa800720c */ /* 0x000fc40003fa5270 */
[----:B------:R-:W-:Y:S02]  /*3730*/  IADD3.X R179, R15, UR40, RZ, P0, !PT ;  /* 0x000000280fb37c10 */ /* 0x000fe400087fe4ff */
[----:B------:R-:W-:-:S03]  /*3740*/  ISETP.NE.AND P0, PT, R180, RZ, PT ;  /* 0x000000ffb400720c */ /* 0x000fc60003f05270 */
[----:B------:R1:W-:Y:S01]  /*3750*/  @!P3 STG.E.U8 desc[UR48][R178.64+0x1], R169 ;  /* 0x000001a9b200b986 */ /* 0x0003e2000c101130 */
[----:B------:R-:W-:Y:S09]  /*3760*/  @P4 BRA `(.L_x_52) ;  /* 0x00000000000c4947 */ /* 0x000ff20003800000 */
[----:B------:R-:W1:Y:S02]  /*3770*/  LDG.E.U8 R18, desc[UR48][R8.64] ;  /* 0x0000003008127981 */ /* 0x000e64000c1e1100 */
[----:B-1----:R-:W-:-:S05]  /*3780*/  PRMT R169, R18, 0x8880, RZ ;  /* 0x0000888012a97816 */ /* 0x002fca00000000ff */
[----:B------:R-:W-:-:S07]  /*3790*/  IMAD R184, R169, R22, RZ ;  /* 0x00000016a9b87224 */ /* 0x000fce00078e02ff */
.L_x_52:
[----:B------:R-:W-:Y:S05]  /*37a0*/  BSYNC B1 ;  /* 0x0000000000017941 */ /* 0x000fea0003800000 */
.L_x_51:
[----:B------:R-:W-:Y:S01]  /*37b0*/  ISETP.LT.OR P3, PT, R0, 0xa, !P2 ;  /* 0x0000000a0000780c */ /* 0x000fe20005761670 */
[----:B------:R-:W-:Y:S01]  /*37c0*/  BSSY B1, `(.L_x_53) ;  /* 0x000000d000017945 */ /* 0x000fe20003800000 */
[----:B------:R-:W-:Y:S02]  /*37d0*/  P2R R168, PR, RZ, 0x20 ;  /* 0x00000020ffa87803 */ /* 0x000fe40000000000 */
[----:B-1----:R-:W-:-:S09]  /*37e0*/  P2R R169, PR, RZ, 0x1 ;  /* 0x00000001ffa97803 */ /* 0x002fd20000000000 */
[----:B------:R-:W-:-:S04]  /*37f0*/  @!P3 IADD3 R180, P0, P5, R181, UR41, R14 ;  /* 0x00000029b5b4bc10 */ /* 0x000fc8000fd1e00e */
[----:B------:R-:W-:Y:S02]  /*3800*/  @!P3 IADD3.X R181, R189, UR40, R15, P0, P5 ;  /* 0x00000028bdb5bc10 */ /* 0x000fe400087ea40f */
[----:B------:R-:W-:Y:S01]  /*3810*/  ISETP.NE.AND P0, PT, R169, RZ, PT ;  /* 0x000000ffa900720c */ /* 0x000fe20003f05270 */
[----:B------:R-:W-:Y:S01]  /*3820*/  @!P4 IMAD R169, R170, R19, R184 ;  /* 0x00000013aaa9c224 */ /* 0x000fe200078e02b8 */
[----:B------:R-:W-:-:S04]  /*3830*/  ISETP.NE.AND P5, PT, R168, RZ, PT ;  /* 0x000000ffa800720c */ /* 0x000fc80003fa5270 */
[----:B------:R1:W-:Y:S01]  /*3840*/  @!P4 STG.E.U8 desc[UR48][R192.64], R169 ;  /* 0x000000a9c000c986 */ /* 0x0003e2000c101130 */
[----:B------:R-:W-:Y:S08]  /*3850*/  @P1 BRA `(.L_x_54) ;  /* 0x00000000000c1947 */ /* 0x000ff00003800000 */
[----:B------:R-:W1:Y:S02]  /*3860*/  LDG.E.U8 R18, desc[UR48][R8.64+0x1] ;  /* 0x0000013008127981 */ /* 0x000e64000c1e1100 */
[----:B-1----:R-:W-:-:S05]  /*3870*/  PRMT R169, R18, 0x8880, RZ ;  /* 0x0000888012a97816 */ /* 0x002fca00000000ff */
[----:B------:R-:W-:-:S07]  /*3880*/  IMAD R184, R169, R22, RZ ;  /* 0x00000016a9b87224 */ /* 0x000fce00078e02ff */
.L_x_54:
[----:B------:R-:W-:Y:S05]  /*3890*/  BSYNC B1 ;  /* 0x0000000000017941 */ /* 0x000fea0003800000 */
.L_x_53:
[----:B------:R-:W-:Y:S01]  /*38a0*/  @!P1 IMAD R171, R171, R19, R184 ;  /* 0x00000013abab9224 */ /* 0x000fe200078e02b8 */
[----:B------:R-:W-:Y:S04]  /*38b0*/  BSSY B1, `(.L_x_55) ;  /* 0x0000007000017945 */ /* 0x000fe80003800000 */
[----:B------:R2:W-:Y:S01]  /*38c0*/  @!P1 STG.E.U8 desc[UR48][R190.64+0x1], R171 ;  /* 0x000001abbe009986 */ /* 0x0005e2000c101130 */
[----:B------:R-:W-:-:S13]  /*38d0*/  ISETP.LT.OR P1, PT, R0, 0x9, !P0 ;  /* 0x000000090000780c */ /* 0x000fda0004721670 */
[----:B--2---:R-:W-:Y:S05]  /*38e0*/  @P1 BRA `(.L_x_56) ;  /* 0x00000000000c1947 */ /* 0x004fea0003800000 */
[----:B------:R-:W1:Y:S02]  /*38f0*/  LDG.E.U8 R18, desc[UR48][R176.64+0x8] ;  /* 0x00000830b0127981 */ /* 0x000e64000c1e1100 */
[----:B-1----:R-:W-:-:S05]  /*3900*/  PRMT R169, R18, 0x8880, RZ ;  /* 0x0000888012a97816 */ /* 0x002fca00000000ff */
[----:B------:R-:W-:-:S07]  /*3910*/  IMAD R184, R169, R22, RZ ;  /* 0x00000016a9b87224 */ /* 0x000fce00078e02ff */
.L_x_56:
[----:B------:R-:W-:Y:S05]  /*3920*/  BSYNC B1 ;  /* 0x0000000000017941 */ /* 0x000fea0003800000 */
.L_x_55:
[----:B------:R-:W-:Y:S01]  /*3930*/  @!P1 IMAD R171, R172, R19, R184 ;  /* 0x00000013acab9224 */ /* 0x000fe200078e02b8 */
[----:B------:R-:W-:Y:S01]  /*3940*/  BSSY B1, `(.L_x_57) ;  /* 0x0000009000017945 */ /* 0x000fe20003800000 */
[----:B------:R-:W-:Y:S02]  /*3950*/  @!P1 IMAD.MOV.U32 R168, RZ, RZ, R178 ;  /* 0x000000ffffa89224 */ /* 0x000fe400078e00b2 */
[----:B-1----:R-:W-:-:S05]  /*3960*/  @!P1 IMAD.MOV.U32 R169, RZ, RZ, R179 ;  /* 0x000000ffffa99224 */ /* 0x002fca00078e00b3 */
[----:B------:R1:W-:Y:S01]  /*3970*/  @!P1 STG.E.U8 desc[UR48][R168.64+0x8], R171 ;  /* 0x000008aba8009986 */ /* 0x0003e2000c101130 */
[----:B------:R-:W-:-:S13]  /*3980*/  ISETP.LT.OR P1, PT, R0, 0xa, !P0 ;  /* 0x0000000a0000780c */ /* 0x000fda0004721670 */
[----:B-1----:R-:W-:Y:S05]  /*3990*/  @P1 BRA `(.L_x_58) ;  /* 0x00000000000c1947 */ /* 0x002fea0003800000 */
[----:B------:R-:W2:Y:S02]  /*39a0*/  LDG.E.U8 R18, desc[UR48][R176.64+0x9] ;  /* 0x00000930b0127981 */ /* 0x000ea4000c1e1100 */
[----:B--2---:R-:W-:-:S05]  /*39b0*/  PRMT R169, R18, 0x8880, RZ ;  /* 0x0000888012a97816 */ /* 0x004fca00000000ff */
[----:B------:R-:W-:-:S07]  /*39c0*/  IMAD R184, R169, R22, RZ ;  /* 0x00000016a9b87224 */ /* 0x000fce00078e02ff */
.L_x_58:
[----:B------:R-:W-:Y:S05]  /*39d0*/  BSYNC B1 ;  /* 0x0000000000017941 */ /* 0x000fea0003800000 */
.L_x_57:
[----:B------:R-:W-:Y:S01]  /*39e0*/  LOP3.LUT P4, RZ, R185, 0x1, RZ, 0xc0, !PT ;  /* 0x00000001b9ff7812 */ /* 0x000fe2000788c0ff */
[----:B------:R-:W-:Y:S01]  /*39f0*/  @!P1 IMAD R173, R173, R19, R184 ;  /* 0x00000013adad9224 */ /* 0x000fe200078e02b8 */
[----:B------:R-:W-:Y:S01]  /*3a00*/  BSSY B1, `(.L_x_59) ;  /* 0x0000009000017945 */ /* 0x000fe20003800000 */
[----:B------:R-:W-:Y:S02]  /*3a10*/  @!P1 IMAD.MOV.U32 R168, RZ, RZ, R178 ;  /* 0x000000ffffa89224 */ /* 0x000fe400078e00b2 */
[----:B------:R-:W-:-:S05]  /*3a20*/  @!P1 IMAD.MOV.U32 R169, RZ, RZ, R179 ;  /* 0x000000ffffa99224 */ /* 0x000fca00078e00b3 */
[----:B------:R1:W-:Y:S01]  /*3a30*/  @!P1 STG.E.U8 desc[UR48][R168.64+0x9], R173 ;  /* 0x000009ada8009986 */ /* 0x0003e2000c101130 */
[----:B------:R-:W-:Y:S02]  /*3a40*/  ISETP.GE.AND P1, PT, R3, 0x101, PT ;  /* 0x000001010300780c */ /* 0x000fe40003f26270 */
[----:B------:R-:W-:Y:S11]  /*3a50*/  @P4 BRA `(.L_x_60) ;  /* 0x00000000000c4947 */ /* 0x000ff60003800000 */
[----:B------:R-:W1:Y:S02]  /*3a60*/  LDG.E.U8 R18, desc[UR48][R8.64+0x8] ;  /* 0x0000083008127981 */ /* 0x000e64000c1e1100 */
[----:B-1----:R-:W-:-:S05]  /*3a70*/  PRMT R169, R18, 0x8880, RZ ;  /* 0x0000888012a97816 */ /* 0x002fca00000000ff */
[----:B------:R-:W-:-:S07]  /*3a80*/  IMAD R184, R169, R22, RZ ;  /* 0x00000016a9b87224 */ /* 0x000fce00078e02ff */
.L_x_60:
[----:B------:R-:W-:Y:S05]  /*3a90*/  BSYNC B1 ;  /* 0x0000000000017941 */ /* 0x000fea0003800000 */
.L_x_59:
[----:B-1----:R-:W-:Y:S01]  /*3aa0*/  @!P4 IMAD R169, R174, R19, R184 ;  /* 0x00000013aea9c224 */ /* 0x002fe200078e02b8 */
[----:B------:R-:W-:Y:S04]  /*3ab0*/  BSSY B1, `(.L_x_61) ;  /* 0x0000006000017945 */ /* 0x000fe80003800000 */
[----:B------:R1:W-:Y:S01]  /*3ac0*/  @!P4 STG.E.U8 desc[UR48][R182.64+0x8], R169 ;  /* 0x000008a9b600c986 */ /* 0x0003e2000c101130 */
[----:B------:R-:W-:Y:S05]  /*3ad0*/  @P3 BRA `(.L_x_62) ;  /* 0x00000000000c3947 */ /* 0x000fea0003800000 */
[----:B------:R-:W1:Y:S02]  /*3ae0*/  LDG.E.U8 R18, desc[UR48][R8.64+0x9] ;  /* 0x0000093008127981 */ /* 0x000e64000c1e1100 */
[----:B-1----:R-:W-:-:S05]  /*3af0*/  PRMT R169, R18, 0x8880, RZ ;  /* 0x0000888012a97816 */ /* 0x002fca00000000ff */
[----:B------:R-:W-:-:S07]  /*3b00*/  IMAD R184, R169, R22, RZ ;  /* 0x00000016a9b87224 */ /* 0x000fce00078e02ff */
.L_x_62:
[----:B------:R-:W-:Y:S05]  /*3b10*/  BSYNC B1 ;  /* 0x0000000000017941 */ /* 0x000fea0003800000 */
.L_x_61:
[----:B------:R-:W-:Y:S01]  /*3b20*/  @!P3 IMAD R175, R175, R19, R184 ;  /* 0x00000013afafb224 */ /* 0x000fe200078e02b8 */
[----:B------:R-:W-:Y:S01]  /*3b30*/  ISETP.LT.OR P4, PT, R0, 0x1, !P1 ;  /* 0x000000010000780c */ /* 0x000fe20004f81670 */
[----:B-1----:R-:W-:Y:S01]  /*3b40*/  IMAD.WIDE.U32 R168, R195, R188, R186 ;  /* 0x000000bcc3a87225 */ /* 0x002fe200078e00ba */
[----:B------:R-:W-:Y:S02]  /*3b50*/  P2R R189, PR, RZ, 0x20 ;  /* 0x00000020ffbd7803 */ /* 0x000fe40000000000 */
[----:B------:R1:W-:Y:S01]  /*3b60*/  @!P3 STG.E.U8 desc[UR48][R180.64+0x9], R175 ;  /* 0x000009afb400b986 */ /* 0x0003e2000c101130 */
[----:B------:R-:W-:Y:S02]  /*3b70*/  P2R R183, PR, RZ, 0x1 ;  /* 0x00000001ffb77803 */ /* 0x000fe40000000000 */
[----:B------:R-:W-:Y:S02]  /*3b80*/  IADD3 R168, P3, R168, R20, RZ ;  /* 0x00000014a8a87210 */ /* 0x000fe40007f7e0ff */
[----:B------:R-:W-:-:S02]  /*3b90*/  P2R R182, PR, RZ, 0x4 ;  /* 0x00000004ffb67803 */ /* 0x000fc40000000000 */
[----:B------:R-:W-:-:S05]  /*3ba0*/  IADD3.X R169, R21, R169, R196, P3, !PT ;  /* 0x000000a915a97210 */ /* 0x000fca0001ffe4c4 */
[----:B------:R-:W2:Y:S01]  /*3bb0*/  @!P4 LDG.E.U8 R18, desc[UR48][R168.64] ;  /* 0x00000030a812c981 */ /* 0x000ea2000c1e1100 */
[----:B------:R-:W-:Y:S02]  /*3bc0*/  USHF.L.U32 UR6, UR11, 0x8, URZ ;  /* 0x000000080b067899 */ /* 0x000fe4000800063f */
[----:B------:R-:W-:-:S04]  /*3bd0*/  UIMAD.WIDE.U32 UR4, UR10, 0x100, URZ ;  /* 0x000001000a0478a5 */ /* 0x000fc8000f8e003f */
[----:B------:R-:W-:Y:S02]  /*3be0*/  IMAD.U32 R173, RZ, RZ, UR6 ;  /* 0x00000006ffad7e24 */ /* 0x000fe4000f8e00ff */
[----:B------:R-:W-:-:S04]  /*3bf0*/  @!P4 IADD3 R172, P3, R14, UR4, RZ ;  /* 0x000000040eaccc10 */ /* 0x000fc8000ff7e0ff */
[----:B------:R-:W-:Y:S02]  /*3c00*/  @!P4 IADD3.X R173, R15, UR5, R173, P3, !PT ;  /* 0x000000050fadcc10 */ /* 0x000fe40009ffe4ad */
[----:B------:R-:W-:Y:S02]  /*3c10*/  ISETP.LT.OR P3, PT, R0, 0x2, !P1 ;  /* 0x000000020000780c */ /* 0x000fe40004f61670 */
[----:B--2---:R-:W-:-:S05]  /*3c20*/  @!P4 PRMT R171, R18, 0x8880, RZ ;  /* 0x0000888012abc816 */ /* 0x004fca00000000ff */
[----:B------:R-:W-:-:S04]  /*3c30*/  @!P4 IMAD R184, R171, R22, RZ ;  /* 0x00000016abb8c224 */ /* 0x000fc800078e02ff */
[----:B-1----:R-:W-:-:S05]  /*3c40*/  @!P4 IMAD R175, R160, R19, R184 ;  /* 0x00000013a0afc224 */ /* 0x002fca00078e02b8 */
[----:B------:R1:W-:Y:S04]  /*3c50*/  @!P4 STG.E.U8 desc[UR48][R172.64], R175 ;  /* 0x000000afac00c986 */ /* 0x0003e8000c101130 */
[----:B------:R-:W2:Y:S01]  /*3c60*/  @!P3 LDG.E.U8 R18, desc[UR48][R168.64+0x1] ;  /* 0x00000130a812b981 */ /* 0x000ea2000c1e1100 */
[----:B------:R-:W-:Y:S01]  /*3c70*/  IMAD.U32 R181, RZ, RZ, UR10 ;  /* 0x0000000affb57e24 */ /* 0x000fe2000f8e00ff */
[----:B------:R-:W-:Y:S01]  /*3c80*/  ISETP.GE.AND P5, PT, R3, 0x109, PT ;  /* 0x000001090300780c */ /* 0x000fe20003fa6270 */
[----:B------:R-:W-:Y:S02]  /*3c90*/  IMAD.U32 R191, RZ, RZ, UR10 ;  /* 0x0000000affbf7e24 */ /* 0x000fe4000f8e00ff */
[----:B------:R-:W-:Y:S01]  /*3ca0*/  IMAD.U32 R160, RZ, RZ, UR11 ;  /* 0x0000000bffa07e24 */ /* 0x000fe2000f8e00ff */
[----:B------:R-:W-:-:S02]  /*3cb0*/  LEA R170, P4, R181, R14, 0x8 ;  /* 0x0000000eb5aa7211 */ /* 0x000fc400078840ff */
[----:B--2---:R-:W-:-:S05]  /*3cc0*/  @!P3 PRMT R171, R18, 0x8880, RZ ;  /* 0x0000888012abb816 */ /* 0x004fca00000000ff */
[----:B------:R-:W-:Y:S01]  /*3cd0*/  @!P3 IMAD R184, R171, R22, RZ ;  /* 0x00000016abb8b224 */ /* 0x000fe200078e02ff */
[----:B------:R-:W-:Y:S02]  /*3ce0*/  LEA.HI.X R171, R191, R15, R160, 0x8, P4 ;  /* 0x0000000fbfab7211 */ /* 0x000fe400020f44a0 */
[----:B------:R-:W-:Y:S01]  /*3cf0*/  ISETP.LT.OR P4, PT, R0, 0x1, !P5 ;  /* 0x000000010000780c */ /* 0x000fe20006f81670 */
[----:B------:R-:W-:-:S05]  /*3d00*/  @!P3 IMAD R161, R161, R19, R184 ;  /* 0x00000013a1a1b224 */ /* 0x000fca00078e02b8 */
[----:B------:R-:W-:Y:S07]  /*3d10*/  @!P3 STG.E.U8 desc[UR48][R170.64+0x1], R161 ;  /* 0x000001a1aa00b986 */ /* 0x000fee000c101130 */
[----:B------:R-:W2:Y:S01]  /*3d20*/  @!P4 LDG.E.U8 R18, desc[UR48][R6.64] ;  /* 0x000000300612c981 */ /* 0x000ea2000c1e1100 */
[----:B-1----:R-:W-:-:S04]  /*3d30*/  @!P4 IADD3 R172, P3, R170, UR43, RZ ;  /* 0x0000002baaaccc10 */ /* 0x002fc8000ff7e0ff */
[----:B------:R-:W-:Y:S02]  /*3d40*/  @!P4 IADD3.X R173, R171, UR42, RZ, P3, !PT ;  /* 0x0000002aabadcc10 */ /* 0x000fe40009ffe4ff */
[----:B------:R-:W-:-:S13]  /*3d50*/  ISETP.LT.OR P3, PT, R0, 0x2, !P5 ;  /* 0x000000020000780c */ /* 0x000fda0006f61670 */
[----:B------:R-:W-:-:S04]  /*3d60*/  @!P3 IADD3 R174, P0, R170, UR43, RZ ;  /* 0x0000002baaaebc10 */ /* 0x000fc8000ff1e0ff */
[----:B------:R-:W-:Y:S02]  /*3d70*/  @!P3 IADD3.X R175, R171, UR42, RZ, P0, !PT ;  /* 0x0000002aabafbc10 */ /* 0x000fe400087fe4ff */
[----:B--2---:R-:W-:-:S05]  /*3d80*/  @!P4 PRMT R181, R18, 0x8880, RZ ;  /* 0x0000888012b5c816 */ /* 0x004fca00000000ff */
[----:B------:R-:W-:-:S04]  /*3d90*/  @!P4 IMAD R184, R181, R22, RZ ;  /* 0x00000016b5b8c224 */ /* 0x000fc800078e02ff */
[----:B------:R-:W-:-:S05]  /*3da0*/  @!P4 IMAD R181, R162, R19, R184 ;  /* 0x00000013a2b5c224 */ /* 0x000fca00078e02b8 */
[----:B------:R-:W-:Y:S04]  /*3db0*/  @!P4 STG.E.U8 desc[UR48][R172.64], R181 ;  /* 0x000000b5ac00c986 */ /* 0x000fe8000c101130 */
[----:B------:R-:W2:Y:S02]  /*3dc0*/  @!P3 LDG.E.U8 R18, desc[UR48][R6.64+0x1] ;  /* 0x000001300612b981 */ /* 0x000ea4000c1e1100 */
[----:B--2---:R-:W-:-:S05]  /*3dd0*/  @!P3 PRMT R191, R18, 0x8880, RZ ;  /* 0x0000888012bfb816 */ /* 0x004fca00000000ff */
[----:B------:R-:W-:-:S04]  /*3de0*/  @!P3 IMAD R184, R191, R22, RZ ;  /* 0x00000016bfb8b224 */ /* 0x000fc800078e02ff */
[----:B------:R-:W-:-:S05]  /*3df0*/  @!P3 IMAD R163, R163, R19, R184 ;  /* 0x00000013a3a3b224 */ /* 0x000fca00078e02b8 */
[----:B------:R1:W-:Y:S01]  /*3e00*/  @!P3 STG.E.U8 desc[UR48][R174.64+0x1], R163 ;  /* 0x000001a3ae00b986 */ /* 0x0003e2000c101130 */
[----:B------:R-:W-:-:S13]  /*3e10*/  ISETP.LT.OR P3, PT, R0, 0x9, !P1 ;  /* 0x000000090000780c */ /* 0x000fda0004f61670 */
[----:B------:R-:W2:Y:S01]  /*3e20*/  @!P3 LDG.E.U8 R18, desc[UR48][R168.64+0x8] ;  /* 0x00000830a812b981 */ /* 0x000ea2000c1e1100 */
[----:B------:R-:W-:Y:S02]  /*3e30*/  @!P3 IMAD.MOV.U32 R162, RZ, RZ, R170 ;  /* 0x000000ffffa2b224 */ /* 0x000fe400078e00aa */
[----:B-1----:R-:W-:Y:S01]  /*3e40*/  @!P3 IMAD.MOV.U32 R163, RZ, RZ, R171 ;  /* 0x000000ffffa3b224 */ /* 0x002fe200078e00ab */
[----:B--2---:R-:W-:-:S05]  /*3e50*/  @!P3 PRMT R173, R18, 0x8880, RZ ;  /* 0x0000888012adb816 */ /* 0x004fca00000000ff */
[----:B------:R-:W-:-:S04]  /*3e60*/  @!P3 IMAD R184, R173, R22, RZ ;  /* 0x00000016adb8b224 */ /* 0x000fc800078e02ff */
[----:B------:R-:W-:-:S05]  /*3e70*/  @!P3 IMAD R173, R164, R19, R184 ;  /* 0x00000013a4adb224 */ /* 0x000fca00078e02b8 */
[----:B------:R1:W-:Y:S01]  /*3e80*/  @!P3 STG.E.U8 desc[UR48][R162.64+0x8], R173 ;  /* 0x000008ada200b986 */ /* 0x0003e2000c101130 */
[----:B------:R-:W-:-:S13]  /*3e90*/  ISETP.LT.OR P3, PT, R0, 0xa, !P1 ;  /* 0x0000000a0000780c */ /* 0x000fda0004f61670 */
[----:B------:R-:W2:Y:S01]  /*3ea0*/  @!P3 LDG.E.U8 R18, desc[UR48][R168.64+0x9] ;  /* 0x00000930a812b981 */ /* 0x000ea2000c1e1100 */
[----:B------:R-:W-:Y:S01]  /*3eb0*/  ISETP.LT.OR P4, PT, R0, 0x9, !P5 ;  /* 0x000000090000780c */ /* 0x000fe20006f81670 */
[----:B-1----:R-:W-:Y:S02]  /*3ec0*/  @!P3 IMAD.MOV.U32 R162, RZ, RZ, R170 ;  /* 0x000000ffffa2b224 */ /* 0x002fe400078e00aa */
[----:B------:R-:W-:Y:S01]  /*3ed0*/  @!P3 IMAD.MOV.U32 R163, RZ, RZ, R171 ;  /* 0x000000ffffa3b224 */ /* 0x000fe200078e00ab */
[----:B--2---:R-:W-:-:S05]  /*3ee0*/  @!P3 PRMT R175, R18, 0x8880, RZ ;  /* 0x0000888012afb816 */ /* 0x004fca00000000ff */
[----:B------:R-:W-:-:S04]  /*3ef0*/  @!P3 IMAD R184, R175, R22, RZ ;  /* 0x00000016afb8b224 */ /* 0x000fc800078e02ff */
[----:B------:R-:W-:-:S05]  /*3f00*/  @!P3 IMAD R175, R165, R19, R184 ;  /* 0x00000013a5afb224 */ /* 0x000fca00078e02b8 */
[----:B------:R1:W-:Y:S04]  /*3f10*/  @!P3 STG.E.U8 desc[UR48][R162.64+0x9], R175 ;  /* 0x000009afa200b986 */ /* 0x0003e8000c101130 */
[----:B------:R-:W2:Y:S01]  /*3f20*/  @!P4 LDG.E.U8 R18, desc[UR48][R6.64+0x8] ;  /* 0x000008300612c981 */ /* 0x000ea2000c1e1100 */
[----:B------:R-:W-:Y:S02]  /*3f30*/  ISETP.LT.OR P3, PT, R0, 0xa, !P5 ;  /* 0x0000000a0000780c */ /* 0x000fe40006f61670 */
[----:B------:R-:W-:-:S04]  /*3f40*/  @!P4 IADD3 R160, P0, R170, UR43, RZ ;  /* 0x0000002baaa0cc10 */ /* 0x000fc8000ff1e0ff */
[----:B------:R-:W-:Y:S02]  /*3f50*/  @!P4 IADD3.X R161, R171, UR42, RZ, P0, !PT ;  /* 0x0000002aaba1cc10 */ /* 0x000fe400087fe4ff */
[----:B--2---:R-:W-:-:S05]  /*3f60*/  @!P4 PRMT R173, R18, 0x8880, RZ ;  /* 0x0000888012adc816 */ /* 0x004fca00000000ff */
[----:B------:R-:W-:-:S04]  /*3f70*/  @!P4 IMAD R184, R173, R22, RZ ;  /* 0x00000016adb8c224 */ /* 0x000fc800078e02ff */
[----:B------:R-:W-:-:S05]  /*3f80*/  @!P4 IMAD R173, R166, R19, R184 ;  /* 0x00000013a6adc224 */ /* 0x000fca00078e02b8 */
[----:B------:R2:W-:Y:S04]  /*3f90*/  @!P4 STG.E.U8 desc[UR48][R160.64+0x8], R173 ;  /* 0x000008ada000c986 */ /* 0x0005e8000c101130 */
[----:B------:R-:W1:Y:S01]  /*3fa0*/  @!P3 LDG.E.U8 R18, desc[UR48][R6.64+0x9] ;  /* 0x000009300612b981 */ /* 0x000e62000c1e1100 */
[----:B------:R-:W-:Y:S01]  /*3fb0*/  @!P3 IADD3 R164, P0, R170, UR43, RZ ;  /* 0x0000002baaa4bc10 */ /* 0x000fe2000ff1e0ff */
[----:B------:R-:W-:-:S03]  /*3fc0*/  IMAD.WIDE.U32 R186, R23, R188, R186 ;  /* 0x000000bc17ba7225 */ /* 0x000fc600078e00ba */
[----:B------:R-:W-:Y:S02]  /*3fd0*/  @!P3 IADD3.X R165, R171, UR42, RZ, P0, !PT ;  /* 0x0000002aaba5bc10 */ /* 0x000fe400087fe4ff */
[----:B------:R-:W-:Y:S02]  /*3fe0*/  ISETP.GE.AND P5, PT, R3, 0x181, PT ;  /* 0x000001810300780c */ /* 0x000fe40003fa6270 */
[----:B-1----:R-:W-:-:S05]  /*3ff0*/  @!P3 PRMT R163, R18, 0x8880, RZ ;  /* 0x0000888012a3b816 */ /* 0x002fca00000000ff */
[----:B------:R-:W-:-:S04]  /*4000*/  @!P3 IMAD R184, R163, R22, RZ ;  /* 0x00000016a3b8b224 */ /* 0x000fc800078e02ff */
[----:B------:R-:W-:-:S05]  /*4010*/  @!P3 IMAD R167, R167, R19, R184 ;  /* 0x00000013a7a7b224 */ /* 0x000fca00078e02b8 */
[----:B------:R1:W-:Y:S01]  /*4020*/  @!P3 STG.E.U8 desc[UR48][R164.64+0x9], R167 ;  /* 0x000009a7a400b986 */ /* 0x0003e2000c101130 */
[----:B------:R-:W-:-:S04]  /*4030*/  IADD3 R20, P3, R186, R20, RZ ;  /* 0x00000014ba147210 */ /* 0x000fc80007f7e0ff */
[----:B------:R-:W-:Y:S02]  /*4040*/  IADD3.X R21, R21, R187, R194, P3, !PT ;  /* 0x000000bb15157210 */ /* 0x000fe40001ffe4c2 */
[----:B------:R-:W-:-:S13]  /*4050*/  ISETP.LT.OR P3, PT, R0, 0x11, !P6 ;  /* 0x000000110000780c */ /* 0x000fda0007761670 */
[----:B------:R-:W-:-:S04]  /*4060*/  @!P3 IADD3 R162, P4, R14, UR43, RZ ;  /* 0x0000002b0ea2bc10 */ /* 0x000fc8000ff9e0ff */
[----:B------:R-:W-:Y:S02]  /*4070*/  @!P3 IADD3.X R163, R15, UR42, RZ, P4, !PT ;  /* 0x0000002a0fa3bc10 */ /* 0x000fe4000a7fe4ff */
[----:B------:R-:W-:-:S13]  /*4080*/  ISETP.LT.OR P4, PT, R0, 0x1, !P5 ;  /* 0x000000010000780c */ /* 0x000fda0006f81670 */
[----:B------:R-:W3:Y:S01]  /*4090*/  @!P4 LDG.E.U8 R18, desc[UR48][R20.64] ;  /* 0x000000301412c981 */ /* 0x000ee2000c1e1100 */
[----:B--2---:R-:W-:Y:S01]  /*40a0*/  IMAD.U32 R161, RZ, RZ, UR10 ;  /* 0x0000000affa17e24 */ /* 0x004fe2000f8e00ff */
[----:B------:R-:W-:-:S03]  /*40b0*/  UIMAD UR4, UR11, 0x180, URZ ;  /* 0x000001800b0478a4 */ /* 0x000fc6000f8e023f */
[----:B------:R-:W-:-:S04]  /*40c0*/  IMAD.WIDE.U32 R160, R161, 0x180, R14 ;  /* 0x00000180a1a07825 */ /* 0x000fc800078e000e */
[----:B-1----:R-:W-:Y:S02]  /*40d0*/  VIADD R165, R161, UR4 ;  /* 0x00000004a1a57c36 */ /* 0x002fe40008000000 */
[----:B------:R-:W-:Y:S01]  /*40e0*/  @!P4 IMAD.MOV.U32 R164, RZ, RZ, R160 ;  /* 0x000000ffffa4c224 */ /* 0x000fe200078e00a0 */
[----:B---3--:R-:W-:-:S05]  /*40f0*/  @!P4 PRMT R23, R18, 0x8880, RZ ;  /* 0x000088801217c816 */ /* 0x008fca00000000ff */
[----:B------:R-:W-:-:S04]  /*4100*/  @!P4 IMAD R184, R23, R22, RZ ;  /* 0x0000001617b8c224 */ /* 0x000fc800078e02ff */
[----:B------:R-:W-:-:S05]  /*4110*/  @!P4 IMAD R23, R152, R19, R184 ;  /* 0x000000139817c224 */ /* 0x000fca00078e02b8 */
[----:B------:R1:W-:Y:S01]  /*4120*/  @!P4 STG.E.U8 desc[UR48][R164.64], R23 ;  /* 0x00000017a400c986 */ /* 0x0003e2000c101130 */
[----:B------:R-:W-:-:S13]  /*4130*/  ISETP.LT.OR P4, PT, R0, 0x2, !P5 ;  /* 0x000000020000780c */ /* 0x000fda0006f81670 */
[----:B------:R-:W2:Y:S01]  /*4140*/  @!P4 LDG.E.U8 R18, desc[UR48][R20.64+0x1] ;  /* 0x000001301412c981 */ /* 0x000ea2000c1e1100 */
[----:B------:R-:W-:Y:S01]  /*4150*/  ISETP.LT.OR P0, PT, R0, 0x12, !P6 ;  /* 0x000000120000780c */ /* 0x000fe20007701670 */
[----:B-1----:R-:W-:Y:S01]  /*4160*/  @!P4 IMAD.MOV.U32 R164, RZ, RZ, R160 ;  /* 0x000000ffffa4c224 */ /* 0x002fe200078e00a0 */
[----:B------:R-:W-:Y:S02]  /*4170*/  ISETP.GE.AND P2, PT, R3, 0x189, PT ;  /* 0x000001890300780c */ /* 0x000fe40003f46270 */
[----:B--2---:R-:W-:-:S05]  /*4180*/  @!P4 PRMT R167, R18, 0x8880, RZ ;  /* 0x0000888012a7c816 */ /* 0x004fca00000000ff */
[----:B------:R-:W-:-:S04]  /*4190*/  @!P4 IMAD R184, R167, R22, RZ ;  /* 0x00000016a7b8c224 */ /* 0x000fc800078e02ff */
[----:B------:R-:W-:-:S05]  /*41a0*/  @!P4 IMAD R173, R153, R19, R184 ;  /* 0x0000001399adc224 */ /* 0x000fca00078e02b8 */
[----:B------:R1:W-:Y:S01]  /*41b0*/  @!P4 STG.E.U8 desc[UR48][R164.64+0x1], R173 ;  /* 0x000001ada400c986 */ /* 0x0003e2000c101130 */
[----:B------:R-:W-:-:S04]  /*41c0*/  @!P0 IADD3 R152, P4, R14, UR43, RZ ;  /* 0x0000002b0e988c10 */ /* 0x000fc8000ff9e0ff */
[----:B------:R-:W-:Y:S02]  /*41d0*/  @!P0 IADD3.X R153, R15, UR42, RZ, P4, !PT ;  /* 0x0000002a0f998c10 */ /* 0x000fe4000a7fe4ff */
[----:B------:R-:W-:-:S13]  /*41e0*/  ISETP.LT.OR P4, PT, R0, 0x1, !P2 ;  /* 0x000000010000780c */ /* 0x000fda0005781670 */
[----:B------:R-:W2:Y:S01]  /*41f0*/  @!P4 LDG.E.U8 R18, desc[UR48][R4.64] ;  /* 0x000000300412c981 */ /* 0x000ea2000c1e1100 */
[----:B------:R-:W-:Y:S02]  /*4200*/  P2R R174, PR, RZ, 0x2 ;  /* 0x00000002ffae7803 */ /* 0x000fe40000000000 */
[----:B------:R-:W-:-:S04]  /*4210*/  @!P4 IADD3 R166, P1, R160, UR43, RZ ;  /* 0x0000002ba0a6cc10 */ /* 0x000fc8000ff3e0ff */
[----:B------:R-:W-:Y:S02]  /*4220*/  @!P4 IADD3.X R167, R165, UR42, RZ, P1, !PT ;  /* 0x0000002aa5a7cc10 */ /* 0x000fe40008ffe4ff */
[----:B--2---:R-:W-:-:S05]  /*4230*/  @!P4 PRMT R23, R18, 0x8880, RZ ;  /* 0x000088801217c816 */ /* 0x004fca00000000ff */
[----:B------:R-:W-:-:S04]  /*4240*/  @!P4 IMAD R184, R23, R22, RZ ;  /* 0x0000001617b8c224 */ /* 0x000fc800078e02ff */
[----:B------:R-:W-:-:S05]  /*4250*/  @!P4 IMAD R23, R154, R19, R184 ;  /* 0x000000139a17c224 */ /* 0x000fca00078e02b8 */
[----:B------:R-:W-:Y:S01]  /*4260*/  @!P4 STG.E.U8 desc[UR48][R166.64], R23 ;  /* 0x00000017a600c986 */ /* 0x000fe2000c101130 */
[----:B------:R-:W-:-:S13]  /*4270*/  ISETP.LT.OR P4, PT, R0, 0x2, !P2 ;  /* 0x000000020000780c */ /* 0x000fda0005781670 */
[----:B------:R-:W2:Y:S01]  /*4280*/  @!P4 LDG.E.U8 R18, desc[UR48][R4.64+0x1] ;  /* 0x000001300412c981 */ /* 0x000ea2000c1e1100 */
[----:B------:R-:W-:-:S04]  /*4290*/  @!P4 IADD3 R172, P1, R160, UR43, RZ ;  /* 0x0000002ba0accc10 */ /* 0x000fc8000ff3e0ff */
[----:B-1----:R-:W-:Y:S02]  /*42a0*/  @!P4 IADD3.X R173, R165, UR42, RZ, P1, !PT ;  /* 0x0000002aa5adcc10 */ /* 0x002fe40008ffe4ff */
        /* <DEDUP_REMOVED lines=14> */
[----:B-1----:R-:W-:Y:S02]  /*4390*/  @!P4 IMAD.MOV.U32 R154, RZ, RZ, R160 ;  /* 0x000000ffff9ac224 */ /* 0x002fe400078e00a0 */
[----:B------:R-:W-:Y:S01]  /*43a0*/  @!P4 IMAD.MOV.U32 R155, RZ, RZ, R165 ;  /* 0x000000ffff9bc224 */ /* 0x000fe200078e00a5 */
[----:B--2---:R-:W-:-:S05]  /*43b0*/  @!P4 PRMT R167, R18, 0x8880, RZ ;  /* 0x0000888012a7c816 */ /* 0x004fca00000000ff */
[----:B------:R-:W-:-:S04]  /*43c0*/  @!P4 IMAD R184, R167, R22, RZ ;  /* 0x00000016a7b8c224 */ /* 0x000fc800078e02ff */
[----:B------:R-:W-:-:S05]  /*43d0*/  @!P4 IMAD R167, R157, R19, R184 ;  /* 0x000000139da7c224 */ /* 0x000fca00078e02b8 */
[----:B------:R1:W-:Y:S01]  /*43e0*/  @!P4 STG.E.U8 desc[UR48][R154.64+0x9], R167 ;  /* 0x000009a79a00c986 */ /* 0x0003e2000c101130 */
[----:B------:R-:W-:-:S13]  /*43f0*/  ISETP.LT.OR P4, PT, R0, 0x9, !P2 ;  /* 0x000000090000780c */ /* 0x000fda0005781670 */
[----:B------:R-:W2:Y:S01]  /*4400*/  @!P4 LDG.E.U8 R18, desc[UR48][R4.64+0x8] ;  /* 0x000008300412c981 */ /* 0x000ea2000c1e1100 */
[----:B------:R-:W-:-:S04]  /*4410*/  @!P4 IADD3 R156, P5, R160, UR43, RZ ;  /* 0x0000002ba09ccc10 */ /* 0x000fc8000ffbe0ff */
[----:B------:R-:W-:Y:S02]  /*4420*/  @!P4 IADD3.X R157, R165, UR42, RZ, P5, !PT ;  /* 0x0000002aa59dcc10 */ /* 0x000fe4000affe4ff */
[----:B--2---:R-:W-:-:S05]  /*4430*/  @!P4 PRMT R23, R18, 0x8880, RZ ;  /* 0x000088801217c816 */ /* 0x004fca00000000ff */
[----:B------:R-:W-:-:S04]  /*4440*/  @!P4 IMAD R184, R23, R22, RZ ;  /* 0x0000001617b8c224 */ /* 0x000fc800078e02ff */
[----:B------:R-:W-:-:S05]  /*4450*/  @!P4 IMAD R23, R158, R19, R184 ;  /* 0x000000139e17c224 */ /* 0x000fca00078e02b8 */
[----:B------:R2:W-:Y:S01]  /*4460*/  @!P4 STG.E.U8 desc[UR48][R156.64+0x8], R23 ;  /* 0x000008179c00c986 */ /* 0x0005e2000c101130 */
[----:B------:R-:W-:-:S13]  /*4470*/  ISETP.LT.OR P4, PT, R0, 0xa, !P2 ;  /* 0x0000000a0000780c */ /* 0x000fda0005781670 */
[----:B------:R-:W3:Y:S01]  /*4480*/  @!P4 LDG.E.U8 R18, desc[UR48][R4.64+0x9] ;  /* 0x000009300412c981 */ /* 0x000ee2000c1e1100 */
[----:B-1----:R-:W-:-:S04]  /*4490*/  @!P4 IADD3 R154, P2, R160, UR43, RZ ;  /* 0x0000002ba09acc10 */ /* 0x002fc8000ff5e0ff */
[----:B------:R-:W-:Y:S02]  /*44a0*/  @!P4 IADD3.X R155, R165, UR42, RZ, P2, !PT ;  /* 0x0000002aa59bcc10 */ /* 0x000fe400097fe4ff */
[----:B------:R-:W-:Y:S02]  /*44b0*/  ISETP.NE.AND P5, PT, R189, RZ, PT ;  /* 0x000000ffbd00720c */ /* 0x000fe40003fa5270 */
[----:B---3--:R-:W-:-:S05]  /*44c0*/  @!P4 PRMT R165, R18, 0x8880, RZ ;  /* 0x0000888012a5c816 */ /* 0x008fca00000000ff */
[----:B------:R-:W-:-:S04]  /*44d0*/  @!P4 IMAD R184, R165, R22, RZ ;  /* 0x00000016a5b8c224 */ /* 0x000fc800078e02ff */
[----:B------:R-:W-:-:S05]  /*44e0*/  @!P4 IMAD R159, R159, R19, R184 ;  /* 0x000000139f9fc224 */ /* 0x000fca00078e02b8 */
[----:B------:R1:W-:Y:S01]  /*44f0*/  @!P4 STG.E.U8 desc[UR48][R154.64+0x9], R159 ;  /* 0x0000099f9a00c986 */ /* 0x0003e2000c101130 */
[----:B------:R-:W-:-:S13]  /*4500*/  ISETP.LT.OR P4, PT, R0, 0x11, !P5 ;  /* 0x000000110000780c */ /* 0x000fda0006f81670 */
[----:B------:R-:W2:Y:S02]  /*4510*/  @!P4 LDG.E.U8 R18, desc[UR48][R12.64+0x10] ;  /* 0x000010300c12c981 */ /* 0x000ea4000c1e1100 */
[----:B--2---:R-:W-:-:S05]  /*4520*/  @!P4 PRMT R23, R18, 0x8880, RZ ;  /* 0x000088801217c816 */ /* 0x004fca00000000ff */
[----:B------:R-:W-:-:S04]  /*4530*/  @!P4 IMAD R184, R23, R22, RZ ;  /* 0x0000001617b8c224 */ /* 0x000fc800078e02ff */
[----:B------:R-:W-:-:S05]  /*4540*/  @!P4 IMAD R23, R144, R19, R184 ;  /* 0x000000139017c224 */ /* 0x000fca00078e02b8 */
[----:B------:R2:W-:Y:S01]  /*4550*/  @!P4 STG.E.U8 desc[UR48][R14.64+0x10], R23 ;  /* 0x000010170e00c986 */ /* 0x0005e2000c101130 */
[----:B------:R-:W-:-:S13]  /*4560*/  ISETP.LT.OR P4, PT, R0, 0x12, !P5 ;  /* 0x000000120000780c */ /* 0x000fda0006f81670 */
[----:B------:R-:W3:Y:S02]  /*4570*/  @!P4 LDG.E.U8 R18, desc[UR48][R12.64+0x11] ;  /* 0x000011300c12c981 */ /* 0x000ee4000c1e1100 */
[----:B---3--:R-:W-:-:S05]  /*4580*/  @!P4 PRMT R144, R18, 0x8880, RZ ;  /* 0x000088801290c816 */ /* 0x008fca00000000ff */
[----:B-1----:R-:W-:-:S04]  /*4590*/  @!P4 IMAD.MOV.U32 R155, RZ, RZ, R144 ;  /* 0x000000ffff9bc224 */ /* 0x002fc800078e0090 */
[----:B------:R-:W-:-:S04]  /*45a0*/  @!P4 IMAD R184, R155, R22, RZ ;  /* 0x000000169bb8c224 */ /* 0x000fc800078e02ff */
[----:B------:R-:W-:-:S05]  /*45b0*/  @!P4 IMAD R155, R145, R19, R184 ;  /* 0x00000013919bc224 */ /* 0x000fca00078e02b8 */
[----:B------:R-:W-:Y:S04]  /*45c0*/  @!P4 STG.E.U8 desc[UR48][R14.64+0x11], R155 ;  /* 0x0000119b0e00c986 */ /* 0x000fe8000c101130 */
[----:B------:R-:W2:Y:S02]  /*45d0*/  @!P3 LDG.E.U8 R18, desc[UR48][R10.64+0x10] ;  /* 0x000010300a12b981 */ /* 0x000ea4000c1e1100 */
[----:B--2---:R-:W-:-:S05]  /*45e0*/  @!P3 PRMT R23, R18, 0x8880, RZ ;  /* 0x000088801217b816 */ /* 0x004fca00000000ff */
[----:B------:R-:W-:-:S04]  /*45f0*/  @!P3 IMAD R184, R23, R22, RZ ;  /* 0x0000001617b8b224 */ /* 0x000fc800078e02ff */
[----:B------:R-:W-:-:S05]  /*4600*/  @!P3 IMAD R23, R146, R19, R184 ;  /* 0x000000139217b224 */ /* 0x000fca00078e02b8 */
[----:B------:R1:W-:Y:S04]  /*4610*/  @!P3 STG.E.U8 desc[UR48][R162.64+0x10], R23 ;  /* 0x00001017a200b986 */ /* 0x0003e8000c101130 */
[----:B------:R-:W2:Y:S02]  /*4620*/  @!P0 LDG.E.U8 R18, desc[UR48][R10.64+0x11] ;  /* 0x000011300a128981 */ /* 0x000ea4000c1e1100 */
[----:B--2---:R-:W-:-:S05]  /*4630*/  @!P0 PRMT R157, R18, 0x8880, RZ ;  /* 0x00008880129d8816 */ /* 0x004fca00000000ff */
[----:B------:R-:W-:-:S04]  /*4640*/  @!P0 IMAD R184, R157, R22, RZ ;  /* 0x000000169db88224 */ /* 0x000fc800078e02ff */
[----:B------:R-:W-:-:S05]  /*4650*/  @!P0 IMAD R147, R147, R19, R184 ;  /* 0x0000001393938224 */ /* 0x000fca00078e02b8 */
[----:B------:R2:W-:Y:S01]  /*4660*/  @!P0 STG.E.U8 desc[UR48][R152.64+0x11], R147 ;  /* 0x0000119398008986 */ /* 0x0005e2000c101130 */
[----:B------:R-:W-:-:S13]  /*4670*/  ISETP.LT.OR P0, PT, R0, 0x19, !P5 ;  /* 0x000000190000780c */ /* 0x000fda0006f01670 */
[----:B------:R-:W1:Y:S02]  /*4680*/  @!P0 LDG.E.U8 R18, desc[UR48][R12.64+0x18] ;  /* 0x000018300c128981 */ /* 0x000e64000c1e1100 */
[----:B-1----:R-:W-:-:S05]  /*4690*/  @!P0 PRMT R23, R18, 0x8880, RZ ;  /* 0x0000888012178816 */ /* 0x002fca00000000ff */
[----:B------:R-:W-:-:S04]  /*46a0*/  @!P0 IMAD R184, R23, R22, RZ ;  /* 0x0000001617b88224 */ /* 0x000fc800078e02ff */
[----:B------:R-:W-:-:S05]  /*46b0*/  @!P0 IMAD R23, R148, R19, R184 ;  /* 0x0000001394178224 */ /* 0x000fca00078e02b8 */
[----:B------:R1:W-:Y:S01]  /*46c0*/  @!P0 STG.E.U8 desc[UR48][R14.64+0x18], R23 ;  /* 0x000018170e008986 */ /* 0x0003e2000c101130 */
[----:B------:R-:W-:-:S13]  /*46d0*/  ISETP.LT.OR P0, PT, R0, 0x1a, !P5 ;  /* 0x0000001a0000780c */ /* 0x000fda0006f01670 */
[----:B------:R-:W3:Y:S01]  /*46e0*/  @!P0 LDG.E.U8 R18, desc[UR48][R12.64+0x19] ;  /* 0x000019300c128981 */ /* 0x000ee2000c1e1100 */
[----:B------:R-:W-:Y:S02]  /*46f0*/  ISETP.LT.OR P4, PT, R0, 0x19, !P6 ;  /* 0x000000190000780c */ /* 0x000fe40007781670 */
[----:B---3--:R-:W-:-:S05]  /*4700*/  @!P0 PRMT R146, R18, 0x8880, RZ ;  /* 0x0000888012928816 */ /* 0x008fca00000000ff */
[----:B--2---:R-:W-:-:S04]  /*4710*/  @!P0 IMAD.MOV.U32 R147, RZ, RZ, R146 ;  /* 0x000000ffff938224 */ /* 0x004fc800078e0092 */
[----:B------:R-:W-:-:S04]  /*4720*/  @!P0 IMAD R184, R147, R22, RZ ;  /* 0x0000001693b88224 */ /* 0x000fc800078e02ff */
[----:B------:R-:W-:-:S05]  /*4730*/  @!P0 IMAD R149, R149, R19, R184 ;  /* 0x0000001395958224 */ /* 0x000fca00078e02b8 */
[----:B------:R-:W-:Y:S04]  /*4740*/  @!P0 STG.E.U8 desc[UR48][R14.64+0x19], R149 ;  /* 0x000019950e008986 */ /* 0x000fe8000c101130 */
[----:B------:R-:W1:Y:S01]  /*4750*/  @!P4 LDG.E.U8 R18, desc[UR48][R10.64+0x18] ;  /* 0x000018300a12c981 */ /* 0x000e62000c1e1100 */
[----:B------:R-:W-:Y:S02]  /*4760*/  ISETP.LT.OR P3, PT, R0, 0x1a, !P6 ;  /* 0x0000001a0000780c */ /* 0x000fe40007761670 */
[----:B------:R-:W-:-:S04]  /*4770*/  @!P4 IADD3 R144, P2, R14, UR43, RZ ;  /* 0x0000002b0e90cc10 */ /* 0x000fc8000ff5e0ff */
[----:B------:R-:W-:Y:S02]  /*4780*/  @!P4 IADD3.X R145, R15, UR42, RZ, P2, !PT ;  /* 0x0000002a0f91cc10 */ /* 0x000fe400097fe4ff */
[----:B-1----:R-:W-:-:S05]  /*4790*/  @!P4 PRMT R23, R18, 0x8880, RZ ;  /* 0x000088801217c816 */ /* 0x002fca00000000ff */
[----:B------:R-:W-:-:S04]  /*47a0*/  @!P4 IMAD R184, R23, R22, RZ ;  /* 0x0000001617b8c224 */ /* 0x000fc800078e02ff */
[----:B------:R-:W-:-:S05]  /*47b0*/  @!P4 IMAD R23, R150, R19, R184 ;  /* 0x000000139617c224 */ /* 0x000fca00078e02b8 */
[----:B------:R1:W-:Y:S04]  /*47c0*/  @!P4 STG.E.U8 desc[UR48][R144.64+0x18], R23 ;  /* 0x000018179000c986 */ /* 0x0003e8000c101130 */
[----:B------:R-:W2:Y:S01]  /*47d0*/  @!P3 LDG.E.U8 R18, desc[UR48][R10.64+0x19] ;  /* 0x000019300a12b981 */ /* 0x000ea2000c1e1100 */
[----:B------:R-:W-:Y:S02]  /*47e0*/  ISETP.LT.OR P0, PT, R0, 0x21, !P6 ;  /* 0x000000210000780c */ /* 0x000fe40007701670 */
[----:B------:R-:W-:-:S04]  /*47f0*/  @!P3 IADD3 R154, P2, R14, UR43, RZ ;  /* 0x0000002b0e9abc10 */ /* 0x000fc8000ff5e0ff */
[----:B------:R-:W-:-:S07]  /*4800*/  @!P3 IADD3.X R155, R15, UR42, RZ, P2, !PT ;  /* 0x0000002a0f9bbc10 */ /* 0x000fce00097fe4ff */
[----:B------:R-:W-:-:S04]  /*4810*/  @!P0 IADD3 R146, P2, R14, UR43, RZ ;  /* 0x0000002b0e928c10 */ /* 0x000fc8000ff5e0ff */
[----:B------:R-:W-:Y:S02]  /*4820*/  @!P0 IADD3.X R147, R15, UR42, RZ, P2, !PT ;  /* 0x0000002a0f938c10 */ /* 0x000fe400097fe4ff */
[----:B------:R-:W-:Y:S02]  /*4830*/  ISETP.NE.AND P0, PT, R183, RZ, PT ;  /* 0x000000ffb700720c */ /* 0x000fe40003f05270 */
[----:B--2---:R-:W-:-:S05]  /*4840*/  @!P3 PRMT R153, R18, 0x8880, RZ ;  /* 0x000088801299b816 */ /* 0x004fca00000000ff */
[----:B------:R-:W-:-:S04]  /*4850*/  @!P3 IMAD R184, R153, R22, RZ ;  /* 0x0000001699b8b224 */ /* 0x000fc800078e02ff */
[----:B------:R-:W-:-:S05]  /*4860*/  @!P3 IMAD R151, R151, R19, R184 ;  /* 0x000000139797b224 */ /* 0x000fca00078e02b8 */
[----:B------:R2:W-:Y:S01]  /*4870*/  @!P3 STG.E.U8 desc[UR48][R154.64+0x19], R151 ;  /* 0x000019979a00b986 */ /* 0x0005e2000c101130 */
[----:B------:R-:W-:-:S13]  /*4880*/  ISETP.LT.OR P3, PT, R0, 0x11, !P0 ;  /* 0x000000110000780c */ /* 0x000fda0004761670 */
[----:B------:R-:W3:Y:S01]  /*4890*/  @!P3 LDG.E.U8 R18, desc[UR48][R176.64+0x10] ;  /* 0x00001030b012b981 */ /* 0x000ee2000c1e1100 */
[----:B-1----:R-:W-:Y:S02]  /*48a0*/  IMAD.MOV.U32 R144, RZ, RZ, R178 ;  /* 0x000000ffff907224 */ /* 0x002fe400078e00b2 */
[----:B------:R-:W-:Y:S01]  /*48b0*/  IMAD.MOV.U32 R145, RZ, RZ, R179 ;  /* 0x000000ffff917224 */ /* 0x000fe200078e00b3 */
[----:B---3--:R-:W-:-:S05]  /*48c0*/  @!P3 PRMT R23, R18, 0x8880, RZ ;  /* 0x000088801217b816 */ /* 0x008fca00000000ff */
[----:B------:R-:W-:-:S04]  /*48d0*/  @!P3 IMAD R184, R23, R22, RZ ;  /* 0x0000001617b8b224 */ /* 0x000fc800078e02ff */
[----:B------:R-:W-:-:S05]  /*48e0*/  @!P3 IMAD R23, R136, R19, R184 ;  /* 0x000000138817b224 */ /* 0x000fca00078e02b8 */
[----:B------:R1:W-:Y:S01]  /*48f0*/  @!P3 STG.E.U8 desc[UR48][R144.64+0x10], R23 ;  /* 0x000010179000b986 */ /* 0x0003e2000c101130 */
[----:B------:R-:W-:-:S13]  /*4900*/  ISETP.LT.OR P3, PT, R0, 0x12, !P0 ;  /* 0x000000120000780c */ /* 0x000fda0004761670 */
[----:B------:R-:W2:Y:S01]  /*4910*/  @!P3 LDG.E.U8 R18, desc[UR48][R176.64+0x11] ;  /* 0x00001130b012b981 */ /* 0x000ea2000c1e1100 */
[----:B------:R-:W-:-:S13]  /*4920*/  ISETP.LT.OR P2, PT, R0, 0x22, !P6 ;  /* 0x000000220000780c */ /* 0x000fda0007741670 */
        /* <DEDUP_REMOVED lines=8> */
[----:B------:R-:W1:Y:S01]  /*49b0*/  @!P3 LDG.E.U8 R18, desc[UR48][R8.64+0x10] ;  /* 0x000010300812b981 */ /* 0x000e62000c1e1100 */
[----:B------:R-:W-:-:S04]  /*49c0*/  @!P3 IADD3 R136, P4, R178, UR43, RZ ;  /* 0x0000002bb288bc10 */ /* 0x000fc8000ff9e0ff */
[----:B------:R-:W-:Y:S02]  /*49d0*/  @!P3 IADD3.X R137, R179, UR42, RZ, P4, !PT ;  /* 0x0000002ab389bc10 */ /* 0x000fe4000a7fe4ff */
[----:B-1----:R-:W-:-:S05]  /*49e0*/  @!P3 PRMT R23, R18, 0x8880, RZ ;  /* 0x000088801217b816 */ /* 0x002fca00000000ff */
[----:B------:R-:W-:-:S04]  /*49f0*/  @!P3 IMAD R184, R23, R22, RZ ;  /* 0x0000001617b8b224 */ /* 0x000fc800078e02ff */
[----:B------:R-:W-:-:S05]  /*4a00*/  @!P3 IMAD R23, R138, R19, R184 ;  /* 0x000000138a17b224 */ /* 0x000fca00078e02b8 */
[----:B------:R1:W-:Y:S01]  /*4a10*/  @!P3 STG.E.U8 desc[UR48][R136.64+0x10], R23 ;  /* 0x000010178800b986 */ /* 0x0003e2000c101130 */
[----:B------:R-:W-:-:S13]  /*4a20*/  ISETP.LT.OR P3, PT, R0, 0x12, !P2 ;  /* 0x000000120000780c */ /* 0x000fda0005761670 */
[----:B------:R-:W3:Y:S01]  /*4a30*/  @!P3 LDG.E.U8 R18, desc[UR48][R8.64+0x11] ;  /* 0x000011300812b981 */ /* 0x000ee2000c1e1100 */
[----:B------:R-:W-:-:S04]  /*4a40*/  @!P3 IADD3 R150, P4, R178, UR43, RZ ;  /* 0x0000002bb296bc10 */ /* 0x000fc8000ff9e0ff */
[----:B--2---:R-:W-:Y:S02]  /*4a50*/  @!P3 IADD3.X R151, R179, UR42, RZ, P4, !PT ;  /* 0x0000002ab397bc10 */ /* 0x004fe4000a7fe4ff */
[----:B---3--:R-:W-:-:S05]  /*4a60*/  @!P3 PRMT R153, R18, 0x8880, RZ ;  /* 0x000088801299b816 */ /* 0x008fca00000000ff */
[----:B------:R-:W-:-:S04]  /*4a70*/  @!P3 IMAD R184, R153, R22, RZ ;  /* 0x0000001699b8b224 */ /* 0x000fc800078e02ff */
[----:B------:R-:W-:-:S05]  /*4a80*/  @!P3 IMAD R139, R139, R19, R184 ;  /* 0x000000138b8bb224 */ /* 0x000fca00078e02b8 */
[----:B------:R-:W-:Y:S01]  /*4a90*/  @!P3 STG.E.U8 desc[UR48][R150.64+0x11], R139 ;  /* 0x0000118b9600b986 */ /* 0x000fe2000c101130 */
[----:B------:R-:W-:-:S13]  /*4aa0*/  ISETP.LT.OR P3, PT, R0, 0x19, !P0 ;  /* 0x000000190000780c */ /* 0x000fda0004761670 */
[----:B------:R-:W1:Y:S02]  /*4ab0*/  @!P3 LDG.E.U8 R18, desc[UR48][R176.64+0x18] ;  /* 0x00001830b012b981 */ /* 0x000e64000c1e1100 */
[----:B-1----:R-:W-:-:S05]  /*4ac0*/  @!P3 PRMT R23, R18, 0x8880, RZ ;  /* 0x000088801217b816 */ /* 0x002fca00000000ff */
        /* <DEDUP_REMOVED lines=18> */
[----:B------:R-:W2:Y:S01]  /*4bf0*/  @!P3 LDG.E.U8 R18, desc[UR48][R8.64+0x19] ;  /* 0x000019300812b981 */ /* 0x000ea2000c1e1100 */
[----:B------:R-:W-:Y:S02]  /*4c00*/  @!P3 IADD3 R138, P4, R178, UR43, RZ ;  /* 0x0000002bb28abc10 */ /* 0x000fe4000ff9e0ff */
[----:B------:R-:W-:Y:S02]  /*4c10*/  ISETP.NE.AND P1, PT, R174, RZ, PT ;  /* 0x000000ffae00720c */ /* 0x000fe40003f25270 */
[----:B------:R-:W-:Y:S02]  /*4c20*/  @!P3 IADD3.X R139, R179, UR42, RZ, P4, !PT ;  /* 0x0000002ab38bbc10 */ /* 0x000fe4000a7fe4ff */
[----:B--2---:R-:W-:-:S05]  /*4c30*/  @!P3 PRMT R141, R18, 0x8880, RZ ;  /* 0x00008880128db816 */ /* 0x004fca00000000ff */
[----:B------:R-:W-:-:S04]  /*4c40*/  @!P3 IMAD R184, R141, R22, RZ ;  /* 0x000000168db8b224 */ /* 0x000fc800078e02ff */
[----:B------:R-:W-:-:S05]  /*4c50*/  @!P3 IMAD R143, R143, R19, R184 ;  /* 0x000000138f8fb224 */ /* 0x000fca00078e02b8 */
[----:B------:R2:W-:Y:S01]  /*4c60*/  @!P3 STG.E.U8 desc[UR48][R138.64+0x19], R143 ;  /* 0x0000198f8a00b986 */ /* 0x0005e2000c101130 */
[----:B------:R-:W-:-:S13]  /*4c70*/  ISETP.LT.OR P3, PT, R0, 0x11, !P1 ;  /* 0x000000110000780c */ /* 0x000fda0004f61670 */
[----:B------:R-:W3:Y:S01]  /*4c80*/  @!P3 LDG.E.U8 R18, desc[UR48][R168.64+0x10] ;  /* 0x00001030a812b981 */ /* 0x000ee2000c1e1100 */
[----:B-1----:R-:W-:Y:S02]  /*4c90*/  @!P3 IMAD.MOV.U32 R136, RZ, RZ, R170 ;  /* 0x000000ffff88b224 */ /* 0x002fe400078e00aa */
[----:B------:R-:W-:Y:S01]  /*4ca0*/  @!P3 IMAD.MOV.U32 R137, RZ, RZ, R171 ;  /* 0x000000ffff89b224 */ /* 0x000fe200078e00ab */
[----:B---3--:R-:W-:-:S05]  /*4cb0*/  @!P3 PRMT R23, R18, 0x8880, RZ ;  /* 0x000088801217b816 */ /* 0x008fca00000000ff */
[----:B------:R-:W-:-:S04]  /*4cc0*/  @!P3 IMAD R184, R23, R22, RZ ;  /* 0x0000001617b8b224 */ /* 0x000fc800078e02ff */
[----:B------:R-:W-:-:S05]  /*4cd0*/  @!P3 IMAD R23, R128, R19, R184 ;  /* 0x000000138017b224 */ /* 0x000fca00078e02b8 */
[----:B------:R1:W-:Y:S01]  /*4ce0*/  @!P3 STG.E.U8 desc[UR48][R136.64+0x10], R23 ;  /* 0x000010178800b986 */ /* 0x0003e2000c101130 */
[----:B------:R-:W-:-:S13]  /*4cf0*/  ISETP.LT.OR P3, PT, R0, 0x12, !P1 ;  /* 0x000000120000780c */ /* 0x000fda0004f61670 */
[----:B------:R-:W2:Y:S01]  /*4d00*/  @!P3 LDG.E.U8 R18, desc[UR48][R168.64+0x11] ;  /* 0x00001130a812b981 */ /* 0x000ea2000c1e1100 */
[----:B------:R-:W-:Y:S01]  /*4d10*/  @!P3 IMAD.MOV.U32 R128, RZ, RZ, R170 ;  /* 0x000000ffff80b224 */ /* 0x000fe200078e00aa */
[----:B------:R-:W-:Y:S02]  /*4d20*/  P2R R140, PR, RZ, 0x1 ;  /* 0x00000001ff8c7803 */ /* 0x000fe40000000000 */
[----:B------:R-:W-:Y:S02]  /*4d30*/  ISETP.GE.AND P0, PT, R3, 0x109, PT ;  /* 0x000001090300780c */ /* 0x000fe40003f06270 */
[----:B--2---:R-:W-:-:S05]  /*4d40*/  @!P3 PRMT R139, R18, 0x8880, RZ ;  /* 0x00008880128bb816 */ /* 0x004fca00000000ff */
[----:B------:R-:W-:-:S04]  /*4d50*/  @!P3 IMAD R184, R139, R22, RZ ;  /* 0x000000168bb8b224 */ /* 0x000fc800078e02ff */
[----:B------:R-:W-:Y:S02]  /*4d60*/  @!P3 IMAD R141, R129, R19, R184 ;  /* 0x00000013818db224 */ /* 0x000fe400078e02b8 */
[----:B------:R-:W-:-:S05]  /*4d70*/  @!P3 IMAD.MOV.U32 R129, RZ, RZ, R171 ;  /* 0x000000ffff81b224 */ /* 0x000fca00078e00ab */
        /* <DEDUP_REMOVED lines=8> */
[----:B------:R-:W-:Y:S01]  /*4e00*/  @!P3 STG.E.U8 desc[UR48][R138.64+0x10], R23 ;  /* 0x000010178a00b986 */ /* 0x000fe2000c101130 */
[----:B------:R-:W-:-:S13]  /*4e10*/  ISETP.LT.OR P3, PT, R0, 0x12, !P0 ;  /* 0x000000120000780c */ /* 0x000fda0004761670 */
[----:B------:R-:W3:Y:S01]  /*4e20*/  @!P3 LDG.E.U8 R18, desc[UR48][R6.64+0x11] ;  /* 0x000011300612b981 */ /* 0x000ee2000c1e1100 */
[----:B--2---:R-:W-:-:S04]  /*4e30*/  @!P3 IADD3 R128, P4, R170, UR43, RZ ;  /* 0x0000002baa80bc10 */ /* 0x004fc8000ff9e0ff */
[----:B------:R-:W-:Y:S02]  /*4e40*/  @!P3 IADD3.X R129, R171, UR42, RZ, P4, !PT ;  /* 0x0000002aab81bc10 */ /* 0x000fe4000a7fe4ff */
[----:B---3--:R-:W-:-:S05]  /*4e50*/  @!P3 PRMT R137, R18, 0x8880, RZ ;  /* 0x000088801289b816 */ /* 0x008fca00000000ff */
        /* <DEDUP_REMOVED lines=29> */
[----:B------:R-:W-:Y:S02]  /*5030*/  @!P3 IADD3 R132, P4, R170, UR43, RZ ;  /* 0x0000002baa84bc10 */ /* 0x000fe4000ff9e0ff */
[----:B------:R-:W-:Y:S02]  /*5040*/  P2R R142, PR, RZ, 0x4 ;  /* 0x00000004ff8e7803 */ /* 0x000fe40000000000 */
[----:B-1----:R-:W-:Y:S02]  /*5050*/  @!P3 IADD3.X R133, R171, UR42, RZ, P4, !PT ;  /* 0x0000002aab85bc10 */ /* 0x002fe4000a7fe4ff */
[----:B------:R-:W-:Y:S02]  /*5060*/  ISETP.GE.AND P2, PT, R3, 0x181, PT ;  /* 0x000001810300780c */ /* 0x000fe40003f46270 */
[----:B---3--:R-:W-:-:S05]  /*5070*/  @!P3 PRMT R129, R18, 0x8880, RZ ;  /* 0x000088801281b816 */ /* 0x008fca00000000ff */
[----:B------:R-:W-:-:S04]  /*5080*/  @!P3 IMAD R184, R129, R22, RZ ;  /* 0x0000001681b8b224 */ /* 0x000fc800078e02ff */
[----:B------:R-:W-:-:S05]  /*5090*/  @!P3 IMAD R135, R135, R19, R184 ;  /* 0x000000138787b224 */ /* 0x000fca00078e02b8 */
[----:B------:R1:W-:Y:S01]  /*50a0*/  @!P3 STG.E.U8 desc[UR48][R132.64+0x19], R135 ;  /* 0x000019878400b986 */ /* 0x0003e2000c101130 */
[----:B------:R-:W-:-:S13]  /*50b0*/  ISETP.LT.OR P3, PT, R0, 0x11, !P2 ;  /* 0x000000110000780c */ /* 0x000fda0005761670 */
[----:B------:R-:W2:Y:S01]  /*50c0*/  @!P3 LDG.E.U8 R18, desc[UR48][R20.64+0x10] ;  /* 0x000010301412b981 */ /* 0x000ea2000c1e1100 */
[----:B------:R-:W-:Y:S02]  /*50d0*/  VIADD R129, R161, UR4 ;  /* 0x00000004a1817c36 */ /* 0x000fe40008000000 */
[----:B------:R-:W-:Y:S01]  /*50e0*/  @!P3 IMAD.MOV.U32 R128, RZ, RZ, R160 ;  /* 0x000000ffff80b224 */ /* 0x000fe200078e00a0 */
[----:B--2---:R-:W-:-:S05]  /*50f0*/  @!P3 PRMT R23, R18, 0x8880, RZ ;  /* 0x000088801217b816 */ /* 0x004fca00000000ff */
[----:B------:R-:W-:-:S04]  /*5100*/  @!P3 IMAD R184, R23, R22, RZ ;  /* 0x0000001617b8b224 */ /* 0x000fc800078e02ff */
[----:B------:R-:W-:-:S05]  /*5110*/  @!P3 IMAD R23, R120, R19, R184 ;  /* 0x000000137817b224 */ /* 0x000fca00078e02b8 */
[----:B------:R2:W-:Y:S01]  /*5120*/  @!P3 STG.E.U8 desc[UR48][R128.64+0x10], R23 ;  /* 0x000010178000b986 */ /* 0x0005e2000c101130 */
[----:B------:R-:W-:-:S13]  /*5130*/  ISETP.LT.OR P3, PT, R0, 0x12, !P2 ;  /* 0x000000120000780c */ /* 0x000fda0005761670 */
[----:B------:R-:W3:Y:S01]  /*5140*/  @!P3 LDG.E.U8 R18, desc[UR48][R20.64+0x11] ;  /* 0x000011301412b981 */ /* 0x000ee2000c1e1100 */
[----:B------:R-:W-:Y:S01]  /*5150*/  @!P3 IMAD.MOV.U32 R130, RZ, RZ, R160 ;  /* 0x000000ffff82b224 */ /* 0x000fe200078e00a0 */
[----:B------:R-:W-:Y:S02]  /*5160*/  ISETP.GE.AND P0, PT, R3, 0x189, PT ;  /* 0x000001890300780c */ /* 0x000fe40003f06270 */
[----:B---3--:R-:W-:-:S05]  /*5170*/  @!P3 PRMT R131, R18, 0x8880, RZ ;  /* 0x000088801283b816 */ /* 0x008fca00000000ff */
[----:B------:R-:W-:Y:S02]  /*5180*/  @!P3 IMAD R184, R131, R22, RZ ;  /* 0x0000001683b8b224 */ /* 0x000fe400078e02ff */
[----:B------:R-:W-:Y:S02]  /*5190*/  @!P3 IMAD.MOV.U32 R131, RZ, RZ, R129 ;  /* 0x000000ffff83b224 */ /* 0x000fe400078e0081 */
[----:B-1----:R-:W-:-:S05]  /*51a0*/  @!P3 IMAD R133, R121, R19, R184 ;  /* 0x000000137985b224 */ /* 0x002fca00078e02b8 */
        /* <DEDUP_REMOVED lines=13> */
[----:B---3--:R-:W-:-:S05]  /*5280*/  @!P3 PRMT R133, R18, 0x8880, RZ ;  /* 0x000088801285b816 */ /* 0x008fca00000000ff */
[----:B------:R-:W-:-:S04]  /*5290*/  @!P3 IMAD R184, R133, R22, RZ ;  /* 0x0000001685b8b224 */ /* 0x000fc800078e02ff */
[----:B------:R-:W-:-:S05]  /*52a0*/  @!P3 IMAD R123, R123, R19, R184 ;  /* 0x000000137b7bb224 */ /* 0x000fca00078e02b8 */
[----:B------:R-:W-:Y:S01]  /*52b0*/  @!P3 STG.E.U8 desc[UR48][R130.64+0x11], R123 ;  /* 0x0000117b8200b986 */ /* 0x000fe2000c101130 */
[----:B------:R-:W-:-:S13]  /*52c0*/  ISETP.LT.OR P3, PT, R0, 0x19, !P2 ;  /* 0x000000190000780c */ /* 0x000fda0005761670 */
[----:B------:R-:W3:Y:S01]  /*52d0*/  @!P3 LDG.E.U8 R18, desc[UR48][R20.64+0x18] ;  /* 0x000018301412b981 */ /* 0x000ee2000c1e1100 */
[----:B--2---:R-:W-:Y:S02]  /*52e0*/  @!P3 IMAD.MOV.U32 R120, RZ, RZ, R160 ;  /* 0x000000ffff78b224 */ /* 0x004fe400078e00a0 */
[----:B------:R-:W-:Y:S01]  /*52f0*/  @!P3 IMAD.MOV.U32 R121, RZ, RZ, R129 ;  /* 0x000000ffff79b224 */ /* 0x000fe200078e0081 */
        /* <DEDUP_REMOVED lines=35> */
[----:B------:R-:W3:Y:S01]  /*5530*/  @!P3 LDG.E.U8 R18, desc[UR48][R12.64+0x21] ;  /* 0x000021300c12b981 */ /* 0x000ee2000c1e1100 */
[----:B------:R-:W-:Y:S02]  /*5540*/  ISETP.LT.OR P0, PT, R0, 0x21, !P6 ;  /* 0x000000210000780c */ /* 0x000fe40007701670 */
[----:B---3--:R-:W-:-:S05]  /*5550*/  @!P3 PRMT R112, R18, 0x8880, RZ ;  /* 0x000088801270b816 */ /* 0x008fca00000000ff */
[----:B-1----:R-:W-:-:S04]  /*5560*/  @!P3 IMAD.MOV.U32 R121, RZ, RZ, R112 ;  /* 0x000000ffff79b224 */ /* 0x002fc800078e0070 */
        /* <DEDUP_REMOVED lines=13> */
[----:B------:R-:W-:Y:S01]  /*5640*/  @!P0 STG.E.U8 desc[UR48][R148.64+0x21], R115 ;  /* 0x0000217394008986 */ /* 0x000fe2000c101130 */
[----:B------:R-:W-:-:S13]  /*5650*/  ISETP.LT.OR P0, PT, R0, 0x29, !P5 ;  /* 0x000000290000780c */ /* 0x000fda0006f01670 */
[----:B------:R-:W2:Y:S02]  /*5660*/  @!P0 LDG.E.U8 R18, desc[UR48][R12.64+0x28] ;  /* 0x000028300c128981 */ /* 0x000ea4000c1e1100 */
[----:B--2---:R-:W-:-:S05]  /*5670*/  @!P0 PRMT R23, R18, 0x8880, RZ ;  /* 0x0000888012178816 */ /* 0x004fca00000000ff */
[----:B------:R-:W-:-:S04]  /*5680*/  @!P0 IMAD R184, R23, R22, RZ ;  /* 0x0000001617b88224 */ /* 0x000fc800078e02ff */
[----:B------:R-:W-:-:S05]  /*5690*/  @!P0 IMAD R23, R116, R19, R184 ;  /* 0x0000001374178224 */ /* 0x000fca00078e02b8 */
[----:B------:R1:W-:Y:S01]  /*56a0*/  @!P0 STG.E.U8 desc[UR48][R14.64+0x28], R23 ;  /* 0x000028170e008986 */ /* 0x0003e2000c101130 */
[----:B------:R-:W-:-:S13]  /*56b0*/  ISETP.LT.OR P0, PT, R0, 0x2a, !P5 ;  /* 0x0000002a0000780c */ /* 0x000fda0006f01670 */
[----:B------:R-:W2:Y:S01]  /*56c0*/  @!P0 LDG.E.U8 R18, desc[UR48][R12.64+0x29] ;  /* 0x000029300c128981 */ /* 0x000ea2000c1e1100 */
[----:B------:R-:W-:Y:S02]  /*56d0*/  ISETP.LT.OR P4, PT, R0, 0x29, !P6 ;  /* 0x000000290000780c */ /* 0x000fe40007781670 */
[----:B--2---:R-:W-:-:S05]  /*56e0*/  @!P0 PRMT R113, R18, 0x8880, RZ ;  /* 0x0000888012718816 */ /* 0x004fca00000000ff */
[----:B------:R-:W-:-:S04]  /*56f0*/  @!P0 IMAD R184, R113, R22, RZ ;  /* 0x0000001671b88224 */ /* 0x000fc800078e02ff */
[----:B------:R-:W-:-:S05]  /*5700*/  @!P0 IMAD R117, R117, R19, R184 ;  /* 0x0000001375758224 */ /* 0x000fca00078e02b8 */
[----:B------:R2:W-:Y:S04]  /*5710*/  @!P0 STG.E.U8 desc[UR48][R14.64+0x29], R117 ;  /* 0x000029750e008986 */ /* 0x0005e8000c101130 */
[----:B------:R-:W1:Y:S01]  /*5720*/  @!P4 LDG.E.U8 R18, desc[UR48][R10.64+0x28] ;  /* 0x000028300a12c981 */ /* 0x000e62000c1e1100 */
[----:B------:R-:W-:-:S04]  /*5730*/  @!P4 IADD3 R120, P3, R14, UR43, RZ ;  /* 0x0000002b0e78cc10 */ /* 0x000fc8000ff7e0ff */
[----:B------:R-:W-:Y:S02]  /*5740*/  @!P4 IADD3.X R121, R15, UR42, RZ, P3, !PT ;  /* 0x0000002a0f79cc10 */ /* 0x000fe40009ffe4ff */
[----:B------:R-:W-:Y:S02]  /*5750*/  ISETP.LT.OR P3, PT, R0, 0x2a, !P6 ;  /* 0x0000002a0000780c */ /* 0x000fe40007761670 */
[----:B-1----:R-:W-:-:S05]  /*5760*/  @!P4 PRMT R23, R18, 0x8880, RZ ;  /* 0x000088801217c816 */ /* 0x002fca00000000ff */
[----:B------:R-:W-:-:S04]  /*5770*/  @!P4 IMAD R184, R23, R22, RZ ;  /* 0x0000001617b8c224 */ /* 0x000fc800078e02ff */
[----:B------:R-:W-:-:S05]  /*5780*/  @!P4 IMAD R23, R118, R19, R184 ;  /* 0x000000137617c224 */ /* 0x000fca00078e02b8 */
[----:B------:R1:W-:Y:S04]  /*5790*/  @!P4 STG.E.U8 desc[UR48][R120.64+0x28], R23 ;  /* 0x000028177800c986 */ /* 0x0003e8000c101130 */
[----:B------:R-:W2:Y:S01]  /*57a0*/  @!P3 LDG.E.U8 R18, desc[UR48][R10.64+0x29] ;  /* 0x000029300a12b981 */ /* 0x000ea2000c1e1100 */
[----:B------:R-:W-:-:S04]  /*57b0*/  @!P3 IADD3 R122, P2, R14, UR43, RZ ;  /* 0x0000002b0e7abc10 */ /* 0x000fc8000ff5e0ff */
[----:B------:R-:W-:Y:S02]  /*57c0*/  @!P3 IADD3.X R123, R15, UR42, RZ, P2, !PT ;  /* 0x0000002a0f7bbc10 */ /* 0x000fe400097fe4ff */
[----:B------:R-:W-:-:S13]  /*57d0*/  ISETP.LT.OR P2, PT, R0, 0x31, !P6 ;  /* 0x000000310000780c */ /* 0x000fda0007741670 */
[----:B------:R-:W-:-:S04]  /*57e0*/  @!P2 IADD3 R112, P0, R14, UR43, RZ ;  /* 0x0000002b0e70ac10 */ /* 0x000fc8000ff1e0ff */
[----:B------:R-:W-:Y:S02]  /*57f0*/  @!P2 IADD3.X R113, R15, UR42, RZ, P0, !PT ;  /* 0x0000002a0f71ac10 */ /* 0x000fe400087fe4ff */
[----:B------:R-:W-:-:S13]  /*5800*/  ISETP.LT.OR P0, PT, R0, 0x32, !P6 ;  /* 0x000000320000780c */ /* 0x000fda0007701670 */
[----:B------:R-:W-:-:S04]  /*5810*/  @!P0 IADD3 R114, P4, R14, UR43, RZ ;  /* 0x0000002b0e728c10 */ /* 0x000fc8000ff9e0ff */
[----:B------:R-:W-:Y:S02]  /*5820*/  @!P0 IADD3.X R115, R15, UR42, RZ, P4, !PT ;  /* 0x0000002a0f738c10 */ /* 0x000fe4000a7fe4ff */
[----:B------:R-:W-:Y:S02]  /*5830*/  ISETP.NE.AND P0, PT, R140, RZ, PT ;  /* 0x000000ff8c00720c */ /* 0x000fe40003f05270 */
[----:B--2---:R-:W-:-:S05]  /*5840*/  @!P3 PRMT R117, R18, 0x8880, RZ ;  /* 0x000088801275b816 */ /* 0x004fca00000000ff */
        /* <DEDUP_REMOVED lines=10> */
[----:B------:R-:W2:Y:S01]  /*58f0*/  @!P3 LDG.E.U8 R18, desc[UR48][R176.64+0x21] ;  /* 0x00002130b012b981 */ /* 0x000ea2000c1e1100 */
        /* <DEDUP_REMOVED lines=109> */
[----:B-1----:R-:W-:Y:S02]  /*5fd0*/  @!P3 IADD3 R96, P4, R170, UR43, RZ ;  /* 0x0000002baa60bc10 */ /* 0x002fe4000ff9e0ff */
[----:B------:R-:W-:Y:S02]  /*5fe0*/  P2R R110, PR, RZ, 0x4 ;  /* 0x00000004ff6e7803 */ /* 0x000fe40000000000 */
[----:B------:R-:W-:Y:S02]  /*5ff0*/  @!P3 IADD3.X R97, R171, UR42, RZ, P4, !PT ;  /* 0x0000002aab61bc10 */ /* 0x000fe4000a7fe4ff */
[----:B------:R-:W-:Y:S02]  /*6000*/  ISETP.GE.AND P2, PT, R3, 0x181, PT ;  /* 0x000001810300780c */ /* 0x000fe40003f46270 */
        /* <DEDUP_REMOVED lines=14> */
[----:B------:R-:W-:Y:S01]  /*60f0*/  @!P3 IMAD.MOV.U32 R88, RZ, RZ, R160 ;  /* 0x000000ffff58b224 */ /* 0x000fe200078e00a0 */
        /* <DEDUP_REMOVED lines=106> */
[----:B------:R-:W-:-:S04]  /*67a0*/  ISETP.LT.OR P0, PT, R0, 0x42, !P6 ;  /* 0x000000420000780c */ /* 0x000fc80007701670 */
[----:B------:R-:W-:-:S09]  /*67b0*/  P2R R86, PR, RZ, 0x1 ;  /* 0x00000001ff567803 */ /* 0x000fd20000000000 */
        /* <DEDUP_REMOVED lines=85> */
[----:B------:R-:W-:Y:S02]  /*6d10*/  ISETP.GE.AND P4, PT, R3, 0x109, PT ;  /* 0x000001090300780c */ /* 0x000fe40003f86270 */
        /* <DEDUP_REMOVED lines=24> */
[----:B------:R-:W-:Y:S02]  /*6ea0*/  ISETP.GE.AND P4, PT, R3, 0x109, PT ;  /* 0x000001090300780c */ /* 0x000fe40003f86270 */
        /* <DEDUP_REMOVED lines=8> */
[----:B------:R-:W-:Y:S02]  /*6f30*/  ISETP.GE.AND P4, PT, R3, 0x109, PT ;  /* 0x000001090300780c */ /* 0x000fe40003f86270 */
[----:B--2---:R-:W-:-:S05]  /*6f40*/  @!P3 PRMT R23, R18, 0x8880, RZ ;  /* 0x000088801217b816 */ /* 0x004fca00000000ff */
[----:B------:R-:W-:-:S04]  /*6f50*/  @!P3 IMAD R184, R23, R22, RZ ;  /* 0x0000001617b8b224 */ /* 0x000fc800078e02ff */
[----:B------:R-:W-:-:S05]  /*6f60*/  @!P3 IMAD R23, R70, R19, R184 ;  /* 0x000000134617b224 */ /* 0x000fca00078e02b8 */
[----:B------:R-:W-:Y:S01]  /*6f70*/  @!P3 STG.E.U8 desc[UR48][R66.64+0x38], R23 ;  /* 0x000038174200b986 */ /* 0x000fe2000c101130 */
[----:B------:R-:W-:-:S13]  /*6f80*/  ISETP.LT.OR P3, PT, R0, 0x3a, !P4 ;  /* 0x0000003a0000780c */ /* 0x000fda0006761670 */
[----:B------:R-:W2:Y:S01]  /*6f90*/  @!P3 LDG.E.U8 R18, desc[UR48][R6.64+0x39] ;  /* 0x000039300612b981 */ /* 0x000ea2000c1e1100 */
[----:B-1----:R-:W-:-:S04]  /*6fa0*/  @!P3 IADD3 R64, P4, R170, UR43, RZ ;  /* 0x0000002baa40bc10 */ /* 0x002fc8000ff9e0ff */
        /* <DEDUP_REMOVED lines=36> */
[----:B------:R-:W-:Y:S02]  /*71f0*/  ISETP.GE.AND P4, PT, R3, 0x181, PT ;  /* 0x000001810300780c */ /* 0x000fe40003f86270 */
        /* <DEDUP_REMOVED lines=50> */
[----:B------:R1:W-:Y:S01]  /*7520*/  @!P3 STG.E.U8 desc[UR48][R14.64+0x41], R49 ;  /* 0x000041310e00b986 */ /* 0x0003e2000c101130 */
[----:B------:R-:W-:-:S13]  /*7530*/  ISETP.LT.OR P3, PT, R0, 0x49, !P6 ;  /* 0x000000490000780c */ /* 0x000fda0007761670 */
[----:B------:R-:W-:-:S04]  /*7540*/  @!P3 IADD3 R56, P4, R14, UR43, RZ ;  /* 0x0000002b0e38bc10 */ /* 0x000fc8000ff9e0ff */
[----:B------:R-:W-:Y:S02]  /*7550*/  @!P3 IADD3.X R57, R15, UR42, RZ, P4, !PT ;  /* 0x0000002a0f39bc10 */ /* 0x000fe4000a7fe4ff */
[----:B------:R-:W-:-:S13]  /*7560*/  ISETP.LT.OR P4, PT, R0, 0x41, !P6 ;  /* 0x000000410000780c */ /* 0x000fda0007781670 */
[----:B------:R-:W2:Y:S01]  /*7570*/  @!P4 LDG.E.U8 R18, desc[UR48][R10.64+0x40] ;  /* 0x000040300a12c981 */ /* 0x000ea2000c1e1100 */
[----:B------:R-:W-:Y:S02]  /*7580*/  ISETP.LT.OR P6, PT, R0, 0x4a, !P6 ;  /* 0x0000004a0000780c */ /* 0x000fe400077c1670 */
[----:B--2---:R-:W-:-:S05]  /*7590*/  @!P4 PRMT R23, R18, 0x8880, RZ ;  /* 0x000088801217c816 */ /* 0x004fca00000000ff */
[----:B------:R-:W-:-:S04]  /*75a0*/  @!P4 IMAD R184, R23, R22, RZ ;  /* 0x0000001617b8c224 */ /* 0x000fc800078e02ff */
[----:B------:R-:W-:-:S05]  /*75b0*/  @!P4 IMAD R23, R50, R19, R184 ;  /* 0x000000133217c224 */ /* 0x000fca00078e02b8 */
[----:B------:R2:W-:Y:S01]  /*75c0*/  @!P4 STG.E.U8 desc[UR48][R80.64+0x40], R23 ;  /* 0x000040175000c986 */ /* 0x0005e2000c101130 */
[----:B------:R-:W-:-:S04]  /*75d0*/  @!P6 IADD3 R58, P4, R14, UR43, RZ ;  /* 0x0000002b0e3aec10 */ /* 0x000fc8000ff9e0ff */
[----:B------:R-:W-:Y:S02]  /*75e0*/  @!P6 IADD3.X R59, R15, UR42, RZ, P4, !PT ;  /* 0x0000002a0f3bec10 */ /* 0x000fe4000a7fe4ff */
[----:B------:R-:W-:-:S13]  /*75f0*/  ISETP.NE.AND P4, PT, R86, RZ, PT ;  /* 0x000000ff5600720c */ /* 0x000fda0003f85270 */
[----:B------:R-:W1:Y:S02]  /*7600*/  @!P4 LDG.E.U8 R18, desc[UR48][R10.64+0x41] ;  /* 0x000041300a12c981 */ /* 0x000e64000c1e1100 */
[----:B-1----:R-:W-:-:S05]  /*7610*/  @!P4 PRMT R49, R18, 0x8880, RZ ;  /* 0x000088801231c816 */ /* 0x002fca00000000ff */
[----:B------:R-:W-:-:S04]  /*7620*/  @!P4 IMAD R184, R49, R22, RZ ;  /* 0x0000001631b8c224 */ /* 0x000fc800078e02ff */
[----:B------:R-:W-:-:S05]  /*7630*/  @!P4 IMAD R51, R51, R19, R184 ;  /* 0x000000133333c224 */ /* 0x000fca00078e02b8 */
[----:B------:R-:W-:Y:S01]  /*7640*/  @!P4 STG.E.U8 desc[UR48][R82.64+0x41], R51 ;  /* 0x000041335200c986 */ /* 0x000fe2000c101130 */
[----:B------:R-:W-:-:S13]  /*7650*/  ISETP.LT.OR P4, PT, R0, 0x49, !P5 ;  /* 0x000000490000780c */ /* 0x000fda0006f81670 */
[----:B------:R-:W2:Y:S01]  /*7660*/  @!P4 LDG.E.U8 R18, desc[UR48][R12.64+0x48] ;  /* 0x000048300c12c981 */ /* 0x000ea2000c1e1100 */
[----:B------:R-:W-:Y:S02]  /*7670*/  ISETP.LT.OR P5, PT, R0, 0x4a, !P5 ;  /* 0x0000004a0000780c */ /* 0x000fe40006fa1670 */
        /* <DEDUP_REMOVED lines=8> */
[----:B------:R2:W-:Y:S04]  /*7700*/  @!P5 STG.E.U8 desc[UR48][R14.64+0x49], R53 ;  /* 0x000049350e00d986 */ /* 0x0005e8000c101130 */
[----:B------:R-:W0:Y:S01]  /*7710*/  @!P3 LDG.E.U8 R18, desc[UR48][R10.64+0x48] ;  /* 0x000048300a12b981 */ /* 0x000e22000c1e1100 */
[----:B------:R-:W-:Y:S02]  /*7720*/  ISETP.LT.OR P4, PT, R0, 0x41, !P2 ;  /* 0x000000410000780c */ /* 0x000fe40005781670 */
[----:B0-----:R-:W-:-:S05]  /*7730*/  @!P3 PRMT R13, R18, 0x8880, RZ ;  /* 0x00008880120db816 */ /* 0x001fca00000000ff */
[----:B------:R-:W-:-:S04]  /*7740*/  @!P3 IMAD R184, R13, R22, RZ ;  /* 0x000000160db8b224 */ /* 0x000fc800078e02ff */
[----:B-1----:R-:W-:-:S05]  /*7750*/  @!P3 IMAD R23, R54, R19, R184 ;  /* 0x000000133617b224 */ /* 0x002fca00078e02b8 */
[----:B------:R-:W-:Y:S04]  /*7760*/  @!P3 STG.E.U8 desc[UR48][R56.64+0x48], R23 ;  /* 0x000048173800b986 */ /* 0x000fe8000c101130 */
[----:B------:R-:W2:Y:S01]  /*7770*/  @!P6 LDG.E.U8 R18, desc[UR48][R10.64+0x49] ;  /* 0x000049300a12e981 */ /* 0x000ea2000c1e1100 */
[----:B------:R-:W-:Y:S02]  /*7780*/  ISETP.LT.OR P3, PT, R0, 0x42, !P2 ;  /* 0x000000420000780c */ /* 0x000fe40005761670 */
[----:B------:R-:W-:-:S04]  /*7790*/  @!P4 IADD3 R48, P5, R178, UR43, RZ ;  /* 0x0000002bb230cc10 */ /* 0x000fc8000ffbe0ff */
[----:B------:R-:W-:-:S07]  /*77a0*/  @!P4 IADD3.X R49, R179, UR42, RZ, P5, !PT ;  /* 0x0000002ab331cc10 */ /* 0x000fce000affe4ff */
[----:B------:R-:W-:-:S04]  /*77b0*/  @!P3 IADD3 R12, P5, R178, UR43, RZ ;  /* 0x0000002bb20cbc10 */ /* 0x000fc8000ffbe0ff */
[----:B------:R-:W-:Y:S02]  /*77c0*/  @!P3 IADD3.X R13, R179, UR42, RZ, P5, !PT ;  /* 0x0000002ab30dbc10 */ /* 0x000fe4000affe4ff */
[----:B------:R-:W-:Y:S02]  /*77d0*/  ISETP.LT.OR P5, PT, R0, 0x41, !P0 ;  /* 0x000000410000780c */ /* 0x000fe400047a1670 */
        /* <DEDUP_REMOVED lines=14> */
[----:B------:R-:W-:Y:S04]  /*78c0*/  @!P5 STG.E.U8 desc[UR48][R144.64+0x41], R41 ;  /* 0x000041299000d986 */ /* 0x000fe8000c101130 */
[----:B------:R-:W2:Y:S02]  /*78d0*/  @!P4 LDG.E.U8 R18, desc[UR48][R8.64+0x40] ;  /* 0x000040300812c981 */ /* 0x000ea4000c1e1100 */
[----:B--2---:R-:W-:-:S05]  /*78e0*/  @!P4 PRMT R15, R18, 0x8880, RZ ;  /* 0x00008880120fc816 */ /* 0x004fca00000000ff */
[----:B------:R-:W-:-:S04]  /*78f0*/  @!P4 IMAD R184, R15, R22, RZ ;  /* 0x000000160fb8c224 */ /* 0x000fc800078e02ff */
[----:B0-----:R-:W-:-:S05]  /*7900*/  @!P4 IMAD R11, R42, R19, R184 ;  /* 0x000000132a0bc224 */ /* 0x001fca00078e02b8 */
[----:B------:R0:W-:Y:S04]  /*7910*/  @!P4 STG.E.U8 desc[UR48][R48.64+0x40], R11 ;  /* 0x0000400b3000c986 */ /* 0x0001e8000c101130 */
        /* <DEDUP_REMOVED lines=10> */
[----:B0-----:R-:W-:-:S05]  /*79c0*/  @!P3 IMAD R11, R44, R19, R184 ;  /* 0x000000132c0bb224 */ /* 0x001fca00078e02b8 */
[----:B------:R0:W-:Y:S04]  /*79d0*/  @!P3 STG.E.U8 desc[UR48][R144.64+0x48], R11 ;  /* 0x0000480b9000b986 */ /* 0x0001e8000c101130 */
[----:B------:R-:W2:Y:S01]  /*79e0*/  @!P0 LDG.E.U8 R18, desc[UR48][R176.64+0x49] ;  /* 0x00004930b0128981 */ /* 0x000ea2000c1e1100 */
[----:B------:R-:W-:Y:S02]  /*79f0*/  ISETP.LT.OR P3, PT, R0, 0x49, !P2 ;  /* 0x000000490000780c */ /* 0x000fe40005761670 */
[----:B--2---:R-:W-:-:S05]  /*7a00*/  @!P0 PRMT R10, R18, 0x8880, RZ ;  /* 0x00008880120a8816 */ /* 0x004fca00000000ff */
[----:B-1----:R-:W-:-:S04]  /*7a10*/  @!P0 IMAD.MOV.U32 R13, RZ, RZ, R10 ;  /* 0x000000ffff0d8224 */ /* 0x002fc800078e000a */
[----:B------:R-:W-:-:S04]  /*7a20*/  @!P0 IMAD R184, R13, R22, RZ ;  /* 0x000000160db88224 */ /* 0x000fc800078e02ff */
[----:B------:R-:W-:-:S05]  /*7a30*/  @!P0 IMAD R45, R45, R19, R184 ;  /* 0x000000132d2d8224 */ /* 0x000fca00078e02b8 */
[----:B------:R-:W-:Y:S04]  /*7a40*/  @!P0 STG.E.U8 desc[UR48][R144.64+0x49], R45 ;  /* 0x0000492d90008986 */ /* 0x000fe8000c101130 */
[----:B------:R-:W2:Y:S01]  /*7a50*/  @!P3 LDG.E.U8 R18, desc[UR48][R8.64+0x48] ;  /* 0x000048300812b981 */ /* 0x000ea2000c1e1100 */
[----:B------:R-:W-:Y:S02]  /*7a60*/  ISETP.LT.OR P2, PT, R0, 0x4a, !P2 ;  /* 0x0000004a0000780c */ /* 0x000fe40005741670 */
[----:B------:R-:W-:-:S04]  /*7a70*/  @!P3 IADD3 R10, P0, R178, UR43, RZ ;  /* 0x0000002bb20abc10 */ /* 0x000fc8000ff1e0ff */
[----:B0-----:R-:W-:Y:S02]  /*7a80*/  @!P3 IADD3.X R11, R179, UR42, RZ, P0, !PT ;  /* 0x0000002ab30bbc10 */ /* 0x001fe400087fe4ff */
[----:B--2---:R-:W-:-:S05]  /*7a90*/  @!P3 PRMT R13, R18, 0x8880, RZ ;  /* 0x00008880120db816 */ /* 0x004fca00000000ff */
[----:B------:R-:W-:-:S04]  /*7aa0*/  @!P3 IMAD R184, R13, R22, RZ ;  /* 0x000000160db8b224 */ /* 0x000fc800078e02ff */
[----:B------:R-:W-:-:S05]  /*7ab0*/  @!P3 IMAD R15, R46, R19, R184 ;  /* 0x000000132e0fb224 */ /* 0x000fca00078e02b8 */
[----:B------:R0:W-:Y:S04]  /*7ac0*/  @!P3 STG.E.U8 desc[UR48][R10.64+0x48], R15 ;  /* 0x0000480f0a00b986 */ /* 0x0001e8000c101130 */
[----:B------:R-:W2:Y:S01]  /*7ad0*/  @!P2 LDG.E.U8 R18, desc[UR48][R8.64+0x49] ;  /* 0x000049300812a981 */ /* 0x000ea2000c1e1100 */
[----:B------:R-:W-:Y:S02]  /*7ae0*/  ISETP.LT.OR P0, PT, R0, 0x41, !P1 ;  /* 0x000000410000780c */ /* 0x000fe40004f01670 */
[----:B------:R-:W-:Y:S02]  /*7af0*/  @!P2 IADD3 R12, P3, R178, UR43, RZ ;  /* 0x0000002bb20cac10 */ /* 0x000fe4000ff7e0ff */
[----:B--2---:R-:W-:-:S05]  /*7b00*/  @!P2 PRMT R13, R18, 0x8880, RZ ;  /* 0x00008880120da816 */ /* 0x004fca00000000ff */
[----:B------:R-:W-:Y:S01]  /*7b10*/  @!P2 IMAD R184, R13, R22, RZ ;  /* 0x000000160db8a224 */ /* 0x000fe200078e02ff */
[----:B------:R-:W-:-:S03]  /*7b20*/  @!P2 IADD3.X R13, R179, UR42, RZ, P3, !PT ;  /* 0x0000002ab30dac10 */ /* 0x000fc60009ffe4ff */
[----:B------:R-:W-:-:S05]  /*7b30*/  @!P2 IMAD R47, R47, R19, R184 ;  /* 0x000000132f2fa224 */ /* 0x000fca00078e02b8 */
[----:B------:R-:W-:Y:S04]  /*7b40*/  @!P2 STG.E.U8 desc[UR48][R12.64+0x49], R47 ;  /* 0x0000492f0c00a986 */ /* 0x000fe8000c101130 */
[----:B------:R-:W2:Y:S01]  /*7b50*/  @!P0 LDG.E.U8 R18, desc[UR48][R168.64+0x40] ;  /* 0x00004030a8128981 */ /* 0x000ea2000c1e1100 */
[----:B------:R-:W-:Y:S01]  /*7b60*/  ISETP.LT.OR P3, PT, R0, 0x42, !P1 ;  /* 0x000000420000780c */ /* 0x000fe20004f61670 */
[----:B------:R-:W-:Y:S01]  /*7b70*/  @!P0 IMAD.MOV.U32 R8, RZ, RZ, R170 ;  /* 0x000000ffff088224 */ /* 0x000fe200078e00aa */
[----:B--2---:R-:W-:-:S05]  /*7b80*/  @!P0 PRMT R9, R18, 0x8880, RZ ;  /* 0x0000888012098816 */ /* 0x004fca00000000ff */
[----:B------:R-:W-:Y:S02]  /*7b90*/  @!P0 IMAD R184, R9, R22, RZ ;  /* 0x0000001609b88224 */ /* 0x000fe400078e02ff */
[----:B------:R-:W-:Y:S02]  /*7ba0*/  @!P0 IMAD.MOV.U32 R9, RZ, RZ, R171 ;  /* 0x000000ffff098224 */ /* 0x000fe400078e00ab */
[----:B0-----:R-:W-:-:S05]  /*7bb0*/  @!P0 IMAD R11, R32, R19, R184 ;  /* 0x00000013200b8224 */ /* 0x001fca00078e02b8 */
[----:B------:R0:W-:Y:S04]  /*7bc0*/  @!P0 STG.E.U8 desc[UR48][R8.64+0x40], R11 ;  /* 0x0000400b08008986 */ /* 0x0001e8000c101130 */
[----:B------:R-:W2:Y:S01]  /*7bd0*/  @!P3 LDG.E.U8 R18, desc[UR48][R168.64+0x41] ;  /* 0x00004130a812b981 */ /* 0x000ea2000c1e1100 */
[----:B------:R-:W-:-:S04]  /*7be0*/  ISETP.GE.AND P6, PT, R3, 0x109, PT ;  /* 0x000001090300780c */ /* 0x000fc80003fc6270 */
[----:B------:R-:W-:Y:S01]  /*7bf0*/  ISETP.LT.OR P2, PT, R0, 0x41, !P6 ;  /* 0x000000410000780c */ /* 0x000fe20007741670 */
[----:B0-----:R-:W-:Y:S02]  /*7c00*/  @!P3 IMAD.MOV.U32 R8, RZ, RZ, R170 ;  /* 0x000000ffff08b224 */ /* 0x001fe400078e00aa */
[----:B------:R-:W-:Y:S01]  /*7c10*/  @!P3 IMAD.MOV.U32 R9, RZ, RZ, R171 ;  /* 0x000000ffff09b224 */ /* 0x000fe200078e00ab */
[----:B--2---:R-:W-:-:S05]  /*7c20*/  @!P3 PRMT R10, R18, 0x8880, RZ ;  /* 0x00008880120ab816 */ /* 0x004fca00000000ff */
[----:B------:R-:W-:-:S04]  /*7c30*/  @!P3 IMAD.MOV.U32 R13, RZ, RZ, R10 ;  /* 0x000000ffff0db224 */ /* 0x000fc800078e000a */
[----:B------:R-:W-:-:S04]  /*7c40*/  @!P3 IMAD R184, R13, R22, RZ ;  /* 0x000000160db8b224 */ /* 0x000fc800078e02ff */
[----:B------:R-:W-:-:S05]  /*7c50*/  @!P3 IMAD R33, R33, R19, R184 ;  /* 0x000000132121b224 */ /* 0x000fca00078e02b8 */
[----:B------:R0:W-:Y:S04]  /*7c60*/  @!P3 STG.E.U8 desc[UR48][R8.64+0x41], R33 ;  /* 0x000041210800b986 */ /* 0x0001e8000c101130 */
[----:B------:R-:W2:Y:S01]  /*7c70*/  @!P2 LDG.E.U8 R18, desc[UR48][R6.64+0x40] ;  /* 0x000040300612a981 */ /* 0x000ea2000c1e1100 */
[----:B------:R-:W-:Y:S02]  /*7c80*/  ISETP.LT.OR P0, PT, R0, 0x42, !P6 ;  /* 0x000000420000780c */ /* 0x000fe40007701670 */
[----:B--2---:R-:W-:-:S05]  /*7c90*/  @!P2 PRMT R10, R18, 0x8880, RZ ;  /* 0x00008880120aa816 */ /* 0x004fca00000000ff */
[----:B------:R-:W-:Y:S01]  /*7ca0*/  @!P2 IMAD.MOV.U32 R11, RZ, RZ, R10 ;  /* 0x000000ffff0ba224 */ /* 0x000fe200078e000a */
[----:B------:R-:W-:-:S03]  /*7cb0*/  @!P2 IADD3 R10, P3, R170, UR43, RZ ;  /* 0x0000002baa0aac10 */ /* 0x000fc6000ff7e0ff */
[----:B------:R-:W-:Y:S01]  /*7cc0*/  @!P2 IMAD R184, R11, R22, RZ ;  /* 0x000000160bb8a224 */ /* 0x000fe200078e02ff */
[----:B------:R-:W-:-:S03]  /*7cd0*/  @!P2 IADD3.X R11, R171, UR42, RZ, P3, !PT ;  /* 0x0000002aab0bac10 */ /* 0x000fc60009ffe4ff */
[----:B------:R-:W-:-:S05]  /*7ce0*/  @!P2 IMAD R13, R34, R19, R184 ;  /* 0x00000013220da224 */ /* 0x000fca00078e02b8 */
[----:B------:R-:W-:Y:S04]  /*7cf0*/  @!P2 STG.E.U8 desc[UR48][R10.64+0x40], R13 ;  /* 0x0000400d0a00a986 */ /* 0x000fe8000c101130 */
[----:B------:R-:W2:Y:S01]  /*7d00*/  @!P0 LDG.E.U8 R18, desc[UR48][R6.64+0x41] ;  /* 0x0000413006128981 */ /* 0x000ea2000c1e1100 */
[----:B------:R-:W-:Y:S02]  /*7d10*/  ISETP.LT.OR P2, PT, R0, 0x49, !P1 ;  /* 0x000000490000780c */ /* 0x000fe40004f41670 */
[----:B0-----:R-:W-:Y:S02]  /*7d20*/  @!P0 IADD3 R8, P3, R170, UR43, RZ ;  /* 0x0000002baa088c10 */ /* 0x001fe4000ff7e0ff */
[----:B--2---:R-:W-:-:S05]  /*7d30*/  @!P0 PRMT R9, R18, 0x8880, RZ ;  /* 0x0000888012098816 */ /* 0x004fca00000000ff */
[----:B------:R-:W-:Y:S01]  /*7d40*/  @!P0 IMAD R184, R9, R22, RZ ;  /* 0x0000001609b88224 */ /* 0x000fe200078e02ff */
[----:B------:R-:W-:-:S03]  /*7d50*/  @!P0 IADD3.X R9, R171, UR42, RZ, P3, !PT ;  /* 0x0000002aab098c10 */ /* 0x000fc60009ffe4ff */
[----:B------:R-:W-:-:S05]  /*7d60*/  @!P0 IMAD R35, R35, R19, R184 ;  /* 0x0000001323238224 */ /* 0x000fca00078e02b8 */
[----:B------:R0:W-:Y:S04]  /*7d70*/  @!P0 STG.E.U8 desc[UR48][R8.64+0x41], R35 ;  /* 0x0000412308008986 */ /* 0x0001e8000c101130 */
[----:B------:R-:W2:Y:S01]  /*7d80*/  @!P2 LDG.E.U8 R18, desc[UR48][R168.64+0x48] ;  /* 0x00004830a812a981 */ /* 0x000ea2000c1e1100 */
[----:B------:R-:W-:Y:S01]  /*7d90*/  ISETP.LT.OR P1, PT, R0, 0x4a, !P1 ;  /* 0x0000004a0000780c */ /* 0x000fe20004f21670 */
[----:B0-----:R-:W-:Y:S02]  /*7da0*/  @!P2 IMAD.MOV.U32 R8, RZ, RZ, R170 ;  /* 0x000000ffff08a224 */ /* 0x001fe400078e00aa */
[----:B------:R-:W-:Y:S01]  /*7db0*/  @!P2 IMAD.MOV.U32 R9, RZ, RZ, R171 ;  /* 0x000000ffff09a224 */ /* 0x000fe200078e00ab */
[----:B--2---:R-:W-:-:S05]  /*7dc0*/  @!P2 PRMT R11, R18, 0x8880, RZ ;  /* 0x00008880120ba816 */ /* 0x004fca00000000ff */
[----:B------:R-:W-:-:S04]  /*7dd0*/  @!P2 IMAD R184, R11, R22, RZ ;  /* 0x000000160bb8a224 */ /* 0x000fc800078e02ff */
        /* <DEDUP_REMOVED lines=18> */
[----:B------:R1:W-:Y:S04]  /*7f00*/  @!P2 STG.E.U8 desc[UR48][R10.64+0x48], R13 ;  /* 0x0000480d0a00a986 */ /* 0x0003e8000c101130 */
[----:B------:R-:W2:Y:S01]  /*7f10*/  @!P0 LDG.E.U8 R18, desc[UR48][R6.64+0x49] ;  /* 0x0000493006128981 */ /* 0x000ea2000c1e1100 */
[----:B------:R-:W-:-:S04]  /*7f20*/  ISETP.GE.AND P5, PT, R3, 0x181, PT ;  /* 0x000001810300780c */ /* 0x000fc80003fa6270 */
[----:B------:R-:W-:Y:S02]  /*7f30*/  ISETP.LT.OR P1, PT, R0, 0x41, !P5 ;  /* 0x000000410000780c */ /* 0x000fe40006f21670 */
[----:B0-----:R-:W-:Y:S02]  /*7f40*/  @!P0 IADD3 R8, P2, R170, UR43, RZ ;  /* 0x0000002baa088c10 */ /* 0x001fe4000ff5e0ff */
        /* <DEDUP_REMOVED lines=11> */
[----:B-1----:R-:W-:-:S05]  /*8000*/  @!P1 IMAD R11, R24, R19, R184 ;  /* 0x00000013180b9224 */ /* 0x002fca00078e02b8 */
[----:B------:R0:W-:Y:S04]  /*8010*/  @!P1 STG.E.U8 desc[UR48][R6.64+0x40], R11 ;  /* 0x0000400b06009986 */ /* 0x0001e8000c101130 */
[----:B------:R-:W2:Y:S01]  /*8020*/  @!P0 LDG.E.U8 R18, desc[UR48][R20.64+0x41] ;  /* 0x0000413014128981 */ /* 0x000ea2000c1e1100 */
[----:B------:R-:W-:-:S04]  /*8030*/  ISETP.GE.AND P6, PT, R3, 0x189, PT ;  /* 0x000001890300780c */ /* 0x000fc80003fc6270 */
        /* <DEDUP_REMOVED lines=48> */
[----:B------:R-:W0:Y:S02]  /*8340*/  @!P0 LDG.E.U8 R18, desc[UR48][R4.64+0x49] ;  /* 0x0000493004128981 */ /* 0x000e24000c1e1100 */
[----:B0-----:R-:W-:-:S05]  /*8350*/  @!P0 PRMT R7, R18, 0x8880, RZ ;  /* 0x0000888012078816 */ /* 0x001fca00000000ff */
[----:B------:R-:W-:-:S04]  /*8360*/  @!P0 IMAD R184, R7, R22, RZ ;  /* 0x0000001607b88224 */ /* 0x000fc800078e02ff */
[----:B------:R-:W-:Y:S01]  /*8370*/  IMAD R31, R31, R19, R184 ;  /* 0x000000131f1f7224 */ /* 0x000fe200078e02b8 */
[----:B-1----:R-:W-:Y:S06]  /*8380*/  @P0 BRA `(.L_x_63) ;  /* 0x0000002800e40947 */ /* 0x002fec0003800000 */
[----:B------:R-:W-:-:S04]  /*8390*/  IADD3 R160, P0, R160, UR43, RZ ;  /* 0x0000002ba0a07c10 */ /* 0x000fc8000ff1e0ff */
[----:B------:R-:W-:-:S05]  /*83a0*/  IADD3.X R161, R129, UR42, RZ, P0, !PT ;  /* 0x0000002a81a17c10 */ /* 0x000fca00087fe4ff */
[----:B------:R1:W-:Y:S01]  /*83b0*/  STG.E.U8 desc[UR48][R160.64+0x49], R31 ;  /* 0x0000491fa0007986 */ /* 0x0003e2000c101130 */
[----:B------:R-:W-:Y:S05]  /*83c0*/  BRA `(.L_x_63) ;  /* 0x0000002800d47947 */ /* 0x000fea0003800000 */
.L_x_30:
[C---:B------:R-:W-:Y:S01]  /*83d0*/  ISETP.GE.AND P6, PT, R3.reuse, 0x1, PT ;  /* 0x000000010300780c */ /* 0x040fe20003fc6270 */
[----:B------:R-:W-:Y:S01]  /*83e0*/  ULDC.64 UR4, c[0x0][0x5c0] ;  /* 0x0001700000047ab9 */ /* 0x000fe20000000a00 */
[----:B------:R-:W-:Y:S02]  /*83f0*/  ISETP.GE.AND P5, PT, R3, 0x9, PT ;  /* 0x000000090300780c */ /* 0x000fe40003fa6270 */
[C---:B------:R-:W-:Y:S02]  /*8400*/  ISETP.LT.OR P1, PT, R0.reuse, 0x1, !P6 ;  /* 0x000000010000780c */ /* 0x040fe40007721670 */
[----:B------:R-:W-:Y:S02]  /*8410*/  ISETP.LT.OR P2, PT, R0, 0x2, !P6 ;  /* 0x000000020000780c */ /* 0x000fe40007741670 */
[----:B------:R-:W-:Y:S01]  /*8420*/  IADD3 R4, P3, R14, UR4, RZ ;  /* 0x000000040e047c10 */ /* 0x000fe2000ff7e0ff */
[----:B------:R-:W-:Y:S01]  /*8430*/  UIMAD UR4, UR11, 0x78, URZ ;  /* 0x000000780b0478a4 */ /* 0x000fe2000f8e023f */
[----:B------:R-:W-:-:S02]  /*8440*/  ISETP.LT.OR P0, PT, R0, 0x1, !P5 ;  /* 0x000000010000780c */ /* 0x000fc40006f01670 */
[----:B------:R-:W-:Y:S02]  /*8450*/  IADD3.X R5, R184, UR5, RZ, P3, !PT ;  /* 0x00000005b8057c10 */ /* 0x000fe40009ffe4ff */
[----:B------:R-:W-:Y:S02]  /*8460*/  ISETP.LT.OR P4, PT, R0, 0x2, !P5 ;  /* 0x000000020000780c */ /* 0x000fe40006f81670 */
[----:B------:R-:W-:Y:S01]  /*8470*/  IADD3 R6, P3, R4, UR43, RZ ;  /* 0x0000002b04067c10 */ /* 0x000fe2000ff7e0ff */
[-C--:B------:R-:W-:Y:S02]  /*8480*/  @!P1 IMAD R9, R176, R19.reuse, RZ ;  /* 0x00000013b0099224 */ /* 0x080fe400078e02ff */
[-C--:B------:R-:W-:Y:S01]  /*8490*/  @!P2 IMAD R177, R177, R19.reuse, RZ ;  /* 0x00000013b1b1a224 */ /* 0x080fe200078e02ff */
[----:B------:R-:W-:Y:S02]  /*84a0*/  IADD3.X R7, R5, UR42, RZ, P3, !PT ;  /* 0x0000002a05077c10 */ /* 0x000fe40009ffe4ff */
[----:B------:R0:W-:Y:S01]  /*84b0*/  @!P1 STG.E.U8 desc[UR48][R4.64], R9 ;  /* 0x0000000904009986 */ /* 0x0001e2000c101130 */
[----:B------:R-:W-:Y:S01]  /*84c0*/  ISETP.LT.OR P1, PT, R0, 0x9, !P6 ;  /* 0x000000090000780c */ /* 0x000fe20007721670 */
[-C--:B------:R-:W-:Y:S01]  /*84d0*/  @!P0 IMAD R11, R178, R19.reuse, RZ ;  /* 0x00000013b20b8224 */ /* 0x080fe200078e02ff */
[C---:B------:R-:W-:Y:S01]  /*84e0*/  ISETP.LT.OR P3, PT, R0.reuse, 0x9, !P5 ;  /* 0x000000090000780c */ /* 0x040fe20006f61670 */
[----:B------:R-:W-:Y:S01]  /*84f0*/  @!P2 STG.E.U8 desc[UR48][R4.64+0x1], R177 ;  /* 0x000001b10400a986 */ /* 0x000fe2000c101130 */
[C---:B------:R-:W-:Y:S01]  /*8500*/  ISETP.LT.OR P2, PT, R0.reuse, 0xa, !P6 ;  /* 0x0000000a0000780c */ /* 0x040fe20007741670 */
[----:B------:R-:W-:Y:S01]  /*8510*/  @!P4 IMAD R179, R179, R19, RZ ;  /* 0x00000013b3b3c224 */ /* 0x000fe200078e02ff */
[----:B------:R-:W-:Y:S01]  /*8520*/  ISETP.GE.AND P6, PT, R3, 0x81, PT ;  /* 0x000000810300780c */ /* 0x000fe20003fc6270 */
[----:B------:R1:W-:Y:S01]  /*8530*/  @!P0 STG.E.U8 desc[UR48][R6.64], R11 ;  /* 0x0000000b06008986 */ /* 0x0003e2000c101130 */
[----:B------:R-:W-:-:S02]  /*8540*/  ISETP.LT.OR P0, PT, R0, 0xa, !P5 ;  /* 0x0000000a0000780c */ /* 0x000fc40006f01670 */
[----:B------:R-:W-:Y:S01]  /*8550*/  ISETP.GE.AND P5, PT, R3, 0x89, PT ;  /* 0x000000890300780c */ /* 0x000fe20003fa6270 */
[----:B------:R-:W-:Y:S02]  /*8560*/  @!P4 STG.E.U8 desc[UR48][R6.64+0x1], R179 ;  /* 0x000001b30600c986 */ /* 0x000fe4000c101130 */
[-C--:B------:R-:W-:Y:S02]  /*8570*/  @!P1 IMAD R13, R180, R19.reuse, RZ ;  /* 0x00000013b40d9224 */ /* 0x080fe400078e02ff */
[-C--:B0-----:R-:W-:Y:S02]  /*8580*/  @!P3 IMAD R9, R182, R19.reuse, RZ ;  /* 0x00000013b609b224 */ /* 0x081fe400078e02ff */
[----:B------:R-:W-:Y:S01]  /*8590*/  @!P2 IMAD R181, R181, R19, RZ ;  /* 0x00000013b5b5a224 */ /* 0x000fe200078e02ff */
[----:B------:R-:W-:Y:S01]  /*85a0*/  @!P1 STG.E.U8 desc[UR48][R4.64+0x8], R13 ;  /* 0x0000080d04009986 */ /* 0x000fe2000c101130 */
[----:B------:R-:W-:Y:S01]  /*85b0*/  ISETP.LT.OR P1, PT, R0, 0x1, !P6 ;  /* 0x000000010000780c */ /* 0x000fe20007721670 */
[----:B-1----:R-:W-:-:S02]  /*85c0*/  IMAD.U32 R11, RZ, RZ, UR10 ;  /* 0x0000000aff0b7e24 */ /* 0x002fc4000f8e00ff */
[----:B------:R-:W-:Y:S01]  /*85d0*/  @!P2 STG.E.U8 desc[UR48][R4.64+0x9], R181 ;  /* 0x000009b50400a986 */ /* 0x000fe2000c101130 */
[-C--:B------:R-:W-:Y:S01]  /*85e0*/  @!P0 IMAD R183, R183, R19.reuse, RZ ;  /* 0x00000013b7b78224 */ /* 0x080fe200078e02ff */
[C---:B------:R-:W-:Y:S01]  /*85f0*/  ISETP.LT.OR P2, PT, R0.reuse, 0x2, !P6 ;  /* 0x000000020000780c */ /* 0x040fe20007741670 */
[----:B------:R-:W-:Y:S01]  /*8600*/  IMAD.WIDE.U32 R10, R11, 0x78, R6 ;  /* 0x000000780b0a7825 */ /* 0x000fe200078e0006 */
[----:B------:R0:W-:Y:S01]  /*8610*/  @!P3 STG.E.U8 desc[UR48][R6.64+0x8], R9 ;  /* 0x000008090600b986 */ /* 0x0001e2000c101130 */
[C---:B------:R-:W-:Y:S02]  /*8620*/  ISETP.LT.OR P3, PT, R0.reuse, 0x11, !P5 ;  /* 0x000000110000780c */ /* 0x040fe40006f61670 */
[----:B------:R-:W-:Y:S01]  /*8630*/  VIADD R11, R11, UR4 ;  /* 0x000000040b0b7c36 */ /* 0x000fe20008000000 */
[----:B------:R-:W-:Y:S01]  /*8640*/  @!P0 STG.E.U8 desc[UR48][R6.64+0x9], R183 ;  /* 0x000009b706008986 */ /* 0x000fe2000c101130 */
[----:B------:R-:W-:Y:S01]  /*8650*/  ISETP.LT.OR P0, PT, R0, 0x1, !P5 ;  /* 0x000000010000780c */ /* 0x000fe20006f01670 */
[----:B------:R-:W-:-:S05]  /*8660*/  @!P1 IMAD R15, R168, R19, RZ ;  /* 0x00000013a80f9224 */ /* 0x000fca00078e02ff */
[----:B------:R-:W-:Y:S01]  /*8670*/  @!P2 IMAD R169, R169, R19, RZ ;  /* 0x00000013a9a9a224 */ /* 0x000fe200078e02ff */
[----:B------:R-:W-:Y:S01]  /*8680*/  @!P1 STG.E.U8 desc[UR48][R10.64], R15 ;  /* 0x0000000f0a009986 */ /* 0x000fe2000c101130 */
[----:B------:R-:W-:-:S03]  /*8690*/  ISETP.LT.OR P1, PT, R0, 0x2, !P5 ;  /* 0x000000020000780c */ /* 0x000fc60006f21670 */
[----:B------:R-:W-:Y:S02]  /*86a0*/  @!P2 STG.E.U8 desc[UR48][R10.64+0x1], R169 ;  /* 0x000001a90a00a986 */ /* 0x000fe4000c101130 */
[----:B------:R-:W-:Y:S01]  /*86b0*/  @!P0 IADD3 R8, P2, R10, UR43, RZ ;  /* 0x0000002b0a088c10 */ /* 0x000fe2000ff5e0ff */
[----:B------:R-:W-:-:S03]  /*86c0*/  @!P0 IMAD R21, R170, R19, RZ ;  /* 0x00000013aa158224 */ /* 0x000fc600078e02ff */
[----:B0-----:R-:W-:-:S04]  /*86d0*/  @!P0 IADD3.X R9, R11, UR42, RZ, P2, !PT ;  /* 0x0000002a0b098c10 */ /* 0x001fc800097fe4ff */
[----:B------:R-:W-:Y:S01]  /*86e0*/  @!P1 IADD3 R12, P2, R10, UR43, RZ ;  /* 0x0000002b0a0c9c10 */ /* 0x000fe2000ff5e0ff */
[----:B------:R0:W-:Y:S01]  /*86f0*/  @!P0 STG.E.U8 desc[UR48][R8.64], R21 ;  /* 0x0000001508008986 */ /* 0x0001e2000c101130 */
[C---:B------:R-:W-:Y:S01]  /*8700*/  ISETP.LT.OR P0, PT, R0.reuse, 0x9, !P6 ;  /* 0x000000090000780c */ /* 0x040fe20007701670 */
[----:B------:R-:W-:Y:S01]  /*8710*/  @!P1 IMAD R171, R171, R19, RZ ;  /* 0x00000013abab9224 */ /* 0x000fe200078e02ff */
[----:B------:R-:W-:Y:S02]  /*8720*/  @!P1 IADD3.X R13, R11, UR42, RZ, P2, !PT ;  /* 0x0000002a0b0d9c10 */ /* 0x000fe400097fe4ff */
[----:B------:R-:W-:-:S03]  /*8730*/  ISETP.LT.OR P2, PT, R0, 0xa, !P6 ;  /* 0x0000000a0000780c */ /* 0x000fc60007741670 */
[----:B------:R1:W-:Y:S01]  /*8740*/  @!P1 STG.E.U8 desc[UR48][R12.64+0x1], R171 ;  /* 0x000001ab0c009986 */ /* 0x0003e2000c101130 */
[----:B------:R-:W-:-:S05]  /*8750*/  ISETP.LT.OR P1, PT, R0, 0x9, !P5 ;  /* 0x000000090000780c */ /* 0x000fca0006f21670 */
[-C--:B--2---:R-:W-:Y:S02]  /*8760*/  @!P0 IMAD R23, R172, R19.reuse, RZ ;  /* 0x00000013ac178224 */ /* 0x084fe400078e02ff */
[----:B0-----:R-:W-:Y:S02]  /*8770*/  @!P0 IMAD.MOV.U32 R8, RZ, RZ, R10 ;  /* 0x000000ffff088224 */ /* 0x001fe400078e000a */
[----:B------:R-:W-:Y:S02]  /*8780*/  @!P0 IMAD.MOV.U32 R9, RZ, RZ, R11 ;  /* 0x000000ffff098224 */ /* 0x000fe400078e000b */
[-C--:B------:R-:W-:Y:S02]  /*8790*/  @!P2 IMAD R173, R173, R19.reuse, RZ ;  /* 0x00000013adada224 */ /* 0x080fe400078e02ff */
[----:B------:R-:W-:Y:S01]  /*87a0*/  @!P1 IMAD R169, R174, R19, RZ ;  /* 0x00000013aea99224 */ /* 0x000fe200078e02ff */
[----:B------:R0:W-:Y:S01]  /*87b0*/  @!P0 STG.E.U8 desc[UR48][R8.64+0x8], R23 ;  /* 0x0000081708008986 */ /* 0x0001e2000c101130 */
[----:B------:R-:W-:Y:S01]  /*87c0*/  ISETP.LT.OR P0, PT, R0, 0xa, !P5 ;  /* 0x0000000a0000780c */ /* 0x000fe20006f01670 */
[----:B-1----:R-:W-:Y:S01]  /*87d0*/  IMAD.U32 R13, RZ, RZ, UR10 ;  /* 0x0000000aff0d7e24 */ /* 0x002fe2000f8e00ff */
[----:B------:R-:W-:Y:S01]  /*87e0*/  ISETP.GE.AND P5, PT, R3, 0x101, PT ;  /* 0x000001010300780c */ /* 0x000fe20003fa6270 */
[----:B------:R1:W-:Y:S01]  /*87f0*/  @!P2 STG.E.U8 desc[UR48][R10.64+0x9], R173 ;  /* 0x000009ad0a00a986 */ /* 0x0003e2000c101130 */
[----:B------:R-:W-:-:S04]  /*8800*/  @!P1 IADD3 R14, P2, R10, UR43, RZ ;  /* 0x0000002b0a0e9c10 */ /* 0x000fc8000ff5e0ff */
[----:B------:R-:W-:Y:S02]  /*8810*/  @!P1 IADD3.X R15, R11, UR42, RZ, P2, !PT ;  /* 0x0000002a0b0f9c10 */ /* 0x000fe400097fe4ff */
[----:B------:R-:W-:Y:S01]  /*8820*/  ISETP.GE.AND P2, PT, R3, 0x109, PT ;  /* 0x000001090300780c */ /* 0x000fe20003f46270 */
[----:B0-----:R-:W-:Y:S02]  /*8830*/  IMAD.WIDE.U32 R8, R13, 0x78, R6 ;  /* 0x000000780d087825 */ /* 0x001fe400078e0006 */
[----:B------:R0:W-:Y:S01]  /*8840*/  @!P1 STG.E.U8 desc[UR48][R14.64+0x8], R169 ;  /* 0x000008a90e009986 */ /* 0x0001e2000c101130 */
[----:B------:R-:W-:Y:S01]  /*8850*/  @!P0 IADD3 R20, P1, R10, UR43, RZ ;  /* 0x0000002b0a148c10 */ /* 0x000fe2000ff3e0ff */
[----:B------:R-:W-:Y:S02]  /*8860*/  @!P0 IMAD R175, R175, R19, RZ ;  /* 0x00000013afaf8224 */ /* 0x000fe400078e02ff */
[----:B------:R-:W-:Y:S01]  /*8870*/  VIADD R9, R9, UR4 ;  /* 0x0000000409097c36 */ /* 0x000fe20008000000 */
[----:B------:R-:W-:-:S02]  /*8880*/  @!P0 IADD3.X R21, R11, UR42, RZ, P1, !PT ;  /* 0x0000002a0b158c10 */ /* 0x000fc40008ffe4ff */
[----:B------:R-:W-:-:S03]  /*8890*/  IADD3 R12, P1, R10, UR41, RZ ;  /* 0x000000290a0c7c10 */ /* 0x000fc6000ff3e0ff */
[----:B------:R2:W-:Y:S01]  /*88a0*/  @!P0 STG.E.U8 desc[UR48][R20.64+0x9], R175 ;  /* 0x000009af14008986 */ /* 0x0005e2000c101130 */
[----:B------:R-:W-:Y:S02]  /*88b0*/  ISETP.LT.OR P0, PT, R0, 0x1, !P5 ;  /* 0x000000010000780c */ /* 0x000fe40006f01670 */
[----:B------:R-:W-:Y:S02]  /*88c0*/  IADD3.X R13, R11, UR40, RZ, P1, !PT ;  /* 0x000000280b0d7c10 */ /* 0x000fe40008ffe4ff */
[----:B-1----:R-:W-:-:S04]  /*88d0*/  @!P3 IADD3 R10, P1, R8, UR43, RZ ;  /* 0x0000002b080abc10 */ /* 0x002fc8000ff3e0ff */
[----:B------:R-:W-:Y:S02]  /*88e0*/  @!P3 IADD3.X R11, R9, UR42, RZ, P1, !PT ;  /* 0x0000002a090bbc10 */ /* 0x000fe40008ffe4ff */
[----:B------:R-:W-:-:S03]  /*88f0*/  ISETP.LT.OR P1, PT, R0, 0x1, !P2 ;  /* 0x000000010000780c */ /* 0x000fc60005721670 */
[----:B------:R-:W-:-:S05]  /*8900*/  @!P0 IMAD R23, R160, R19, RZ ;  /* 0x00000013a0178224 */ /* 0x000fca00078e02ff */
[----:B------:R1:W-:Y:S01]  /*8910*/  @!P0 STG.E.U8 desc[UR48][R12.64], R23 ;  /* 0x000000170c008986 */ /* 0x0003e2000c101130 */
[----:B------:R-:W-:-:S04]  /*8920*/  ISETP.LT.OR P0, PT, R0, 0x2, !P5 ;  /* 0x000000020000780c */ /* 0x000fc80006f01670 */
[----:B0-----:R-:W-:Y:S01]  /*8930*/  @!P1 IADD3 R14, P4, R12, UR43, RZ ;  /* 0x0000002b0c0e9c10 */ /* 0x001fe2000ff9e0ff */
[----:B--2---:R-:W-:-:S03]  /*8940*/  @!P1 IMAD R21, R162, R19, RZ ;  /* 0x00000013a2159224 */ /* 0x004fc600078e02ff */
[----:B------:R-:W-:-:S05]  /*8950*/  @!P1 IADD3.X R15, R13, UR42, RZ, P4, !PT ;  /* 0x0000002a0d0f9c10 */ /* 0x000fca000a7fe4ff */
[----:B------:R-:W-:-:S05]  /*8960*/  @!P0 IMAD R171, R161, R19, RZ ;  /* 0x00000013a1ab8224 */ /* 0x000fca00078e02ff */
[----:B------:R-:W-:Y:S01]  /*8970*/  @!P0 STG.E.U8 desc[UR48][R12.64+0x1], R171 ;  /* 0x000001ab0c008986 */ /* 0x000fe2000c101130 */
[----:B------:R-:W-:-:S03]  /*8980*/  ISETP.LT.OR P0, PT, R0, 0x2, !P2 ;  /* 0x000000020000780c */ /* 0x000fc60005701670 */
[----:B------:R-:W-:Y:S01]  /*8990*/  @!P1 STG.E.U8 desc[UR48][R14.64], R21 ;  /* 0x000000150e009986 */ /* 0x000fe2000c101130 */
[----:B------:R-:W-:-:S09]  /*89a0*/  ISETP.LT.OR P1, PT, R0, 0x9, !P2 ;  /* 0x000000090000780c */ /* 0x000fd20005721670 */
[----:B------:R-:W-:Y:S01]  /*89b0*/  @!P0 IADD3 R160, P4, R12, UR43, RZ ;  /* 0x0000002b0ca08c10 */ /* 0x000fe2000ff9e0ff */
[----:B-1----:R-:W-:-:S03]  /*89c0*/  @!P0 IMAD R23, R163, R19, RZ ;  /* 0x00000013a3178224 */ /* 0x002fc600078e02ff */
[----:B------:R-:W-:Y:S02]  /*89d0*/  @!P0 IADD3.X R161, R13, UR42, RZ, P4, !PT ;  /* 0x0000002a0da18c10 */ /* 0x000fe4000a7fe4ff */
[----:B------:R-:W-:-:S03]  /*89e0*/  @!P1 IADD3 R168, P4, R12, UR43, RZ ;  /* 0x0000002b0ca89c10 */ /* 0x000fc6000ff9e0ff */
[----:B------:R0:W-:Y:S01]  /*89f0*/  @!P0 STG.E.U8 desc[UR48][R160.64+0x1], R23 ;  /* 0x00000117a0008986 */ /* 0x0001e2000c101130 */
[----:B------:R-:W-:Y:S02]  /*8a00*/  ISETP.LT.OR P0, PT, R0, 0x9, !P5 ;  /* 0x000000090000780c */ /* 0x000fe40006f01670 */
[----:B------:R-:W-:Y:S01]  /*8a10*/  @!P1 IADD3.X R169, R13, UR42, RZ, P4, !PT ;  /* 0x0000002a0da99c10 */ /* 0x000fe2000a7fe4ff */
[----:B0-----:R-:W-:-:S10]  /*8a20*/  @!P1 IMAD R23, R166, R19, RZ ;  /* 0x00000013a6179224 */ /* 0x001fd400078e02ff */
[----:B------:R-:W-:Y:S02]  /*8a30*/  @!P0 IMAD R171, R164, R19, RZ ;  /* 0x00000013a4ab8224 */ /* 0x000fe400078e02ff */
[----:B------:R-:W-:Y:S02]  /*8a40*/  @!P0 IMAD.MOV.U32 R14, RZ, RZ, R12 ;  /* 0x000000ffff0e8224 */ /* 0x000fe400078e000c */
[----:B------:R-:W-:-:S05]  /*8a50*/  @!P0 IMAD.MOV.U32 R15, RZ, RZ, R13 ;  /* 0x000000ffff0f8224 */ /* 0x000fca00078e000d */
[----:B------:R0:W-:Y:S01]  /*8a60*/  @!P0 STG.E.U8 desc[UR48][R14.64+0x8], R171 ;  /* 0x000008ab0e008986 */ /* 0x0001e2000c101130 */
[----:B------:R-:W-:-:S13]  /*8a70*/  ISETP.LT.OR P0, PT, R0, 0xa, !P5 ;  /* 0x0000000a0000780c */ /* 0x000fda0006f01670 */
[----:B------:R-:W-:Y:S02]  /*8a80*/  @!P0 IMAD R165, R165, R19, RZ ;  /* 0x00000013a5a58224 */ /* 0x000fe400078e02ff */
[----:B------:R-:W-:Y:S02]  /*8a90*/  @!P0 IMAD.MOV.U32 R20, RZ, RZ, R12 ;  /* 0x000000ffff148224 */ /* 0x000fe400078e000c */
[----:B------:R-:W-:-:S05]  /*8aa0*/  @!P0 IMAD.MOV.U32 R21, RZ, RZ, R13 ;  /* 0x000000ffff158224 */ /* 0x000fca00078e000d */
[----:B------:R-:W-:Y:S01]  /*8ab0*/  @!P0 STG.E.U8 desc[UR48][R20.64+0x9], R165 ;  /* 0x000009a514008986 */ /* 0x000fe2000c101130 */
[----:B------:R-:W-:-:S03]  /*8ac0*/  ISETP.LT.OR P0, PT, R0, 0xa, !P2 ;  /* 0x0000000a0000780c */ /* 0x000fc60005701670 */
[----:B------:R-:W-:Y:S10]  /*8ad0*/  @!P1 STG.E.U8 desc[UR48][R168.64+0x8], R23 ;  /* 0x00000817a8009986 */ /* 0x000ff4000c101130 */
[C---:B------:R-:W-:Y:S01]  /*8ae0*/  @!P0 IADD3 R162, P4, R12.reuse, UR43, RZ ;  /* 0x0000002b0ca28c10 */ /* 0x040fe2000ff9e0ff */
[----:B------:R-:W-:Y:S01]  /*8af0*/  @!P0 IMAD R167, R167, R19, RZ ;  /* 0x00000013a7a78224 */ /* 0x000fe200078e02ff */
[----:B------:R-:W-:-:S02]  /*8b00*/  IADD3 R12, P1, R12, UR41, RZ ;  /* 0x000000290c0c7c10 */ /* 0x000fc4000ff3e0ff */
[C---:B------:R-:W-:Y:S02]  /*8b10*/  @!P0 IADD3.X R163, R13.reuse, UR42, RZ, P4, !PT ;  /* 0x0000002a0da38c10 */ /* 0x040fe4000a7fe4ff */
[----:B------:R-:W-:Y:S02]  /*8b20*/  IADD3.X R13, R13, UR40, RZ, P1, !PT ;  /* 0x000000280d0d7c10 */ /* 0x000fe40008ffe4ff */
[C---:B------:R-:W-:Y:S01]  /*8b30*/  ISETP.GE.AND P1, PT, R3.reuse, 0x189, PT ;  /* 0x000001890300780c */ /* 0x040fe20003f26270 */
[----:B------:R1:W-:Y:S01]  /*8b40*/  @!P0 STG.E.U8 desc[UR48][R162.64+0x9], R167 ;  /* 0x000009a7a2008986 */ /* 0x0003e2000c101130 */
[----:B------:R-:W-:Y:S02]  /*8b50*/  ISETP.GE.AND P0, PT, R3, 0x181, PT ;  /* 0x000001810300780c */ /* 0x000fe40003f06270 */
[----:B------:R-:W-:-:S13]  /*8b60*/  ISETP.LT.OR P5, PT, R0, 0x1, !P1 ;  /* 0x000000010000780c */ /* 0x000fda0004fa1670 */
[----:B0-----:R-:W-:Y:S01]  /*8b70*/  @!P5 IADD3 R14, P4, R12, UR43, RZ ;  /* 0x0000002b0c0edc10 */ /* 0x001fe2000ff9e0ff */
[----:B-1----:R-:W-:-:S03]  /*8b80*/  @!P5 IMAD R163, R154, R19, RZ ;  /* 0x000000139aa3d224 */ /* 0x002fc600078e02ff */
[----:B------:R-:W-:Y:S02]  /*8b90*/  @!P5 IADD3.X R15, R13, UR42, RZ, P4, !PT ;  /* 0x0000002a0d0fdc10 */ /* 0x000fe4000a7fe4ff */
[----:B------:R-:W-:-:S13]  /*8ba0*/  ISETP.LT.OR P4, PT, R0, 0x1, !P0 ;  /* 0x000000010000780c */ /* 0x000fda0004781670 */
[----:B------:R-:W-:-:S05]  /*8bb0*/  @!P4 IMAD R23, R152, R19, RZ ;  /* 0x000000139817c224 */ /* 0x000fca00078e02ff */
[----:B------:R-:W-:Y:S01]  /*8bc0*/  @!P4 STG.E.U8 desc[UR48][R12.64], R23 ;  /* 0x000000170c00c986 */ /* 0x000fe2000c101130 */
[----:B------:R-:W-:-:S13]  /*8bd0*/  ISETP.LT.OR P4, PT, R0, 0x2, !P0 ;  /* 0x000000020000780c */ /* 0x000fda0004781670 */
[----:B------:R-:W-:-:S05]  /*8be0*/  @!P4 IMAD R161, R153, R19, RZ ;  /* 0x0000001399a1c224 */ /* 0x000fca00078e02ff */
[----:B------:R-:W-:Y:S01]  /*8bf0*/  @!P4 STG.E.U8 desc[UR48][R12.64+0x1], R161 ;  /* 0x000001a10c00c986 */ /* 0x000fe2000c101130 */
[----:B------:R-:W-:-:S03]  /*8c00*/  ISETP.LT.OR P4, PT, R0, 0x2, !P1 ;  /* 0x000000020000780c */ /* 0x000fc60004f81670 */
[----:B------:R-:W-:Y:S01]  /*8c10*/  @!P5 STG.E.U8 desc[UR48][R14.64], R163 ;  /* 0x000000a30e00d986 */ /* 0x000fe2000c101130 */
[----:B------:R-:W-:-:S09]  /*8c20*/  ISETP.LT.OR P5, PT, R0, 0x9, !P1 ;  /* 0x000000090000780c */ /* 0x000fd20004fa1670 */
[----:B------:R-:W-:Y:S01]  /*8c30*/  @!P4 IADD3 R20, P6, R12, UR43, RZ ;  /* 0x0000002b0c14cc10 */ /* 0x000fe2000ffde0ff */
[----:B------:R-:W-:-:S03]  /*8c40*/  @!P4 IMAD R155, R155, R19, RZ ;  /* 0x000000139b9bc224 */ /* 0x000fc600078e02ff */
[----:B------:R-:W-:Y:S02]  /*8c50*/  @!P4 IADD3.X R21, R13, UR42, RZ, P6, !PT ;  /* 0x0000002a0d15cc10 */ /* 0x000fe4000b7fe4ff */
[----:B------:R-:W-:-:S03]  /*8c60*/  @!P5 IADD3 R152, P6, R12, UR43, RZ ;  /* 0x0000002b0c98dc10 */ /* 0x000fc6000ffde0ff */
[----:B------:R0:W-:Y:S01]  /*8c70*/  @!P4 STG.E.U8 desc[UR48][R20.64+0x1], R155 ;  /* 0x0000019b1400c986 */ /* 0x0001e2000c101130 */
[----:B------:R-:W-:Y:S02]  /*8c80*/  ISETP.LT.OR P4, PT, R0, 0x9, !P0 ;  /* 0x000000090000780c */ /* 0x000fe40004781670 */
[----:B------:R-:W-:Y:S01]  /*8c90*/  @!P5 IADD3.X R153, R13, UR42, RZ, P6, !PT ;  /* 0x0000002a0d99dc10 */ /* 0x000fe2000b7fe4ff */
[----:B0-----:R-:W-:-:S10]  /*8ca0*/  @!P5 IMAD R21, R158, R19, RZ ;  /* 0x000000139e15d224 */ /* 0x001fd400078e02ff */
[----:B------:R-:W-:-:S05]  /*8cb0*/  @!P4 IMAD R23, R156, R19, RZ ;  /* 0x000000139c17c224 */ /* 0x000fca00078e02ff */
[----:B------:R0:W-:Y:S01]  /*8cc0*/  @!P4 STG.E.U8 desc[UR48][R12.64+0x8], R23 ;  /* 0x000008170c00c986 */ /* 0x0001e2000c101130 */
[----:B------:R-:W-:-:S13]  /*8cd0*/  ISETP.LT.OR P4, PT, R0, 0xa, !P0 ;  /* 0x0000000a0000780c */ /* 0x000fda0004781670 */
[----:B------:R-:W-:-:S05]  /*8ce0*/  @!P4 IMAD R157, R157, R19, RZ ;  /* 0x000000139d9dc224 */ /* 0x000fca00078e02ff */
[----:B------:R-:W-:Y:S01]  /*8cf0*/  @!P4 STG.E.U8 desc[UR48][R12.64+0x9], R157 ;  /* 0x0000099d0c00c986 */ /* 0x000fe2000c101130 */
[----:B------:R-:W-:-:S03]  /*8d00*/  ISETP.LT.OR P4, PT, R0, 0xa, !P1 ;  /* 0x0000000a0000780c */ /* 0x000fc60004f81670 */
[----:B------:R-:W-:Y:S01]  /*8d10*/  @!P5 STG.E.U8 desc[UR48][R152.64+0x8], R21 ;  /* 0x000008159800d986 */ /* 0x000fe2000c101130 */
[----:B------:R-:W-:-:S09]  /*8d20*/  ISETP.GE.AND P5, PT, R3, 0x9, PT ;  /* 0x000000090300780c */ /* 0x000fd20003fa6270 */
[----:B------:R-:W-:Y:S01]  /*8d30*/  @!P4 IADD3 R14, P6, R12, UR43, RZ ;  /* 0x0000002b0c0ecc10 */ /* 0x000fe2000ffde0ff */
[----:B------:R-:W-:-:S03]  /*8d40*/  @!P4 IMAD R159, R159, R19, RZ ;  /* 0x000000139f9fc224 */ /* 0x000fc600078e02ff */
[----:B------:R-:W-:Y:S02]  /*8d50*/  @!P4 IADD3.X R15, R13, UR42, RZ, P6, !PT ;  /* 0x0000002a0d0fcc10 */ /* 0x000fe4000b7fe4ff */
[----:B------:R-:W-:-:S03]  /*8d60*/  ISETP.GE.AND P6, PT, R3, 0x1, PT ;  /* 0x000000010300780c */ /* 0x000fc60003fc6270 */
[----:B------:R-:W-:Y:S01]  /*8d70*/  @!P4 STG.E.U8 desc[UR48][R14.64+0x9], R159 ;  /* 0x0000099f0e00c986 */ /* 0x000fe2000c101130 */
[----:B------:R-:W-:-:S13]  /*8d80*/  ISETP.LT.OR P4, PT, R0, 0x11, !P6 ;  /* 0x000000110000780c */ /* 0x000fda0007781670 */
[----:B0-----:R-:W-:-:S05]  /*8d90*/  @!P4 IMAD R23, R144, R19, RZ ;  /* 0x000000139017c224 */ /* 0x001fca00078e02ff */
[----:B------:R-:W-:Y:S01]  /*8da0*/  @!P4 STG.E.U8 desc[UR48][R4.64+0x10], R23 ;  /* 0x000010170400c986 */ /* 0x000fe2000c101130 */
[----:B------:R-:W-:-:S13]  /*8db0*/  ISETP.LT.OR P4, PT, R0, 0x12, !P6 ;  /* 0x000000120000780c */ /* 0x000fda0007781670 */
[----:B------:R-:W-:-:S05]  /*8dc0*/  @!P4 IMAD R145, R145, R19, RZ ;  /* 0x000000139191c224 */ /* 0x000fca00078e02ff */
[----:B------:R0:W-:Y:S01]  /*8dd0*/  @!P4 STG.E.U8 desc[UR48][R4.64+0x11], R145 ;  /* 0x000011910400c986 */ /* 0x0001e2000c101130 */
[----:B------:R-:W-:Y:S01]  /*8de0*/  ISETP.LT.OR P4, PT, R0, 0x11, !P5 ;  /* 0x000000110000780c */ /* 0x000fe20006f81670 */
[----:B0-----:R-:W-:-:S12]  /*8df0*/  @!P3 IMAD R145, R138, R19, RZ ;  /* 0x000000138a91b224 */ /* 0x001fd800078e02ff */
[----:B------:R-:W-:-:S05]  /*8e00*/  @!P4 IMAD R13, R146, R19, RZ ;  /* 0x00000013920dc224 */ /* 0x000fca00078e02ff */
[----:B------:R0:W-:Y:S01]  /*8e10*/  @!P4 STG.E.U8 desc[UR48][R6.64+0x10], R13 ;  /* 0x0000100d0600c986 */ /* 0x0001e2000c101130 */
[----:B------:R-:W-:-:S13]  /*8e20*/  ISETP.LT.OR P4, PT, R0, 0x12, !P5 ;  /* 0x000000120000780c */ /* 0x000fda0006f81670 */
[----:B------:R-:W-:-:S05]  /*8e30*/  @!P4 IMAD R147, R147, R19, RZ ;  /* 0x000000139393c224 */ /* 0x000fca00078e02ff */
[----:B------:R-:W-:Y:S01]  /*8e40*/  @!P4 STG.E.U8 desc[UR48][R6.64+0x11], R147 ;  /* 0x000011930600c986 */ /* 0x000fe2000c101130 */
[----:B------:R-:W-:-:S13]  /*8e50*/  ISETP.LT.OR P4, PT, R0, 0x19, !P6 ;  /* 0x000000190000780c */ /* 0x000fda0007781670 */
[----:B------:R-:W-:-:S05]  /*8e60*/  @!P4 IMAD R15, R148, R19, RZ ;  /* 0x00000013940fc224 */ /* 0x000fca00078e02ff */
[----:B------:R1:W-:Y:S01]  /*8e70*/  @!P4 STG.E.U8 desc[UR48][R4.64+0x18], R15 ;  /* 0x0000180f0400c986 */ /* 0x0003e2000c101130 */
[----:B------:R-:W-:Y:S02]  /*8e80*/  ISETP.LT.OR P4, PT, R0, 0x1a, !P6 ;  /* 0x0000001a0000780c */ /* 0x000fe40007781670 */
[----:B------:R-:W-:-:S11]  /*8e90*/  ISETP.GE.AND P6, PT, R3, 0x89, PT ;  /* 0x000000890300780c */ /* 0x000fd60003fc6270 */
[----:B------:R-:W-:-:S05]  /*8ea0*/  @!P4 IMAD R149, R149, R19, RZ ;  /* 0x000000139595c224 */ /* 0x000fca00078e02ff */
[----:B------:R-:W-:Y:S01]  /*8eb0*/  @!P4 STG.E.U8 desc[UR48][R4.64+0x19], R149 ;  /* 0x000019950400c986 */ /* 0x000fe2000c101130 */
[----:B------:R-:W-:-:S13]  /*8ec0*/  ISETP.LT.OR P4, PT, R0, 0x19, !P5 ;  /* 0x000000190000780c */ /* 0x000fda0006f81670 */
[----:B------:R-:W-:-:S05]  /*8ed0*/  @!P4 IMAD R21, R150, R19, RZ ;  /* 0x000000139615c224 */ /* 0x000fca00078e02ff */
[----:B------:R2:W-:Y:S01]  /*8ee0*/  @!P4 STG.E.U8 desc[UR48][R6.64+0x18], R21 ;  /* 0x000018150600c986 */ /* 0x0005e2000c101130 */
[C---:B------:R-:W-:Y:S02]  /*8ef0*/  ISETP.LT.OR P4, PT, R0.reuse, 0x1a, !P5 ;  /* 0x0000001a0000780c */ /* 0x040fe40006f81670 */
[----:B------:R-:W-:-:S11]  /*8f00*/  ISETP.LT.OR P5, PT, R0, 0x12, !P6 ;  /* 0x000000120000780c */ /* 0x000fd600077a1670 */
[-C--:B------:R-:W-:Y:S02]  /*8f10*/  @!P4 IMAD R151, R151, R19.reuse, RZ ;  /* 0x000000139797c224 */ /* 0x080fe400078e02ff */
[----:B------:R-:W-:-:S03]  /*8f20*/  @!P5 IMAD R139, R139, R19, RZ ;  /* 0x000000138b8bd224 */ /* 0x000fc600078e02ff */
[----:B------:R-:W-:Y:S01]  /*8f30*/  @!P4 STG.E.U8 desc[UR48][R6.64+0x19], R151 ;  /* 0x000019970600c986 */ /* 0x000fe2000c101130 */
[----:B------:R-:W-:-:S04]  /*8f40*/  @!P5 IADD3 R12, P4, R8, UR43, RZ ;  /* 0x0000002b080cdc10 */ /* 0x000fc8000ff9e0ff */
[----:B0-----:R-:W-:Y:S02]  /*8f50*/  @!P5 IADD3.X R13, R9, UR42, RZ, P4, !PT ;  /* 0x0000002a090ddc10 */ /* 0x001fe4000a7fe4ff */
[----:B------:R-:W-:-:S04]  /*8f60*/  ISETP.GE.AND P4, PT, R3, 0x81, PT ;  /* 0x000000810300780c */ /* 0x000fc80003f86270 */
[----:B------:R-:W-:-:S13]  /*8f70*/  ISETP.LT.OR P4, PT, R0, 0x11, !P4 ;  /* 0x000000110000780c */ /* 0x000fda0006781670 */
[----:B-1----:R-:W-:-:S05]  /*8f80*/  @!P4 IMAD R15, R136, R19, RZ ;  /* 0x00000013880fc224 */ /* 0x002fca00078e02ff */
[----:B------:R-:W-:Y:S01]  /*8f90*/  @!P4 STG.E.U8 desc[UR48][R8.64+0x10], R15 ;  /* 0x0000100f0800c986 */ /* 0x000fe2000c101130 */
[----:B------:R-:W-:-:S04]  /*8fa0*/  ISETP.GE.AND P4, PT, R3, 0x81, PT ;  /* 0x000000810300780c */ /* 0x000fc80003f86270 */
[----:B------:R-:W-:-:S13]  /*8fb0*/  ISETP.LT.OR P4, PT, R0, 0x12, !P4 ;  /* 0x000000120000780c */ /* 0x000fda0006781670 */
[----:B------:R-:W-:-:S05]  /*8fc0*/  @!P4 IMAD R23, R137, R19, RZ ;  /* 0x000000138917c224 */ /* 0x000fca00078e02ff */
[----:B------:R-:W-:Y:S01]  /*8fd0*/  @!P4 STG.E.U8 desc[UR48][R8.64+0x11], R23 ;  /* 0x000011170800c986 */ /* 0x000fe2000c101130 */
[----:B------:R-:W-:-:S03]  /*8fe0*/  ISETP.LT.OR P4, PT, R0, 0x19, !P6 ;  /* 0x000000190000780c */ /* 0x000fc60007781670 */
[----:B------:R-:W-:Y:S04]  /*8ff0*/  @!P3 STG.E.U8 desc[UR48][R10.64+0x10], R145 ;  /* 0x000010910a00b986 */ /* 0x000fe8000c101130 */
[----:B------:R0:W-:Y:S06]  /*9000*/  @!P5 STG.E.U8 desc[UR48][R12.64+0x11], R139 ;  /* 0x0000118b0c00d986 */ /* 0x0001ec000c101130 */
[----:B------:R-:W-:-:S04]  /*9010*/  @!P4 IADD3 R20, P6, R8, UR43, RZ ;  /* 0x0000002b0814cc10 */ /* 0x000fc8000ffde0ff */
[----:B--2---:R-:W-:Y:S02]  /*9020*/  @!P4 IADD3.X R21, R9, UR42, RZ, P6, !PT ;  /* 0x0000002a0915cc10 */ /* 0x004fe4000b7fe4ff */
[----:B------:R-:W-:Y:S01]  /*9030*/  ISETP.GE.AND P6, PT, R3, 0x89, PT ;  /* 0x000000890300780c */ /* 0x000fe20003fc6270 */
[----:B0-----:R-:W-:-:S03]  /*9040*/  @!P4 IMAD R13, R142, R19, RZ ;  /* 0x000000138e0dc224 */ /* 0x001fc600078e02ff */
[----:B------:R-:W-:-:S13]  /*9050*/  ISETP.LT.OR P3, PT, R0, 0x1a, !P6 ;  /* 0x0000001a0000780c */ /* 0x000fda0007761670 */
[----:B------:R-:W-:Y:S01]  /*9060*/  @!P3 IADD3 R136, P6, R8, UR43, RZ ;  /* 0x0000002b0888bc10 */ /* 0x000fe2000ffde0ff */
[----:B------:R-:W-:-:S03]  /*9070*/  @!P3 IMAD R143, R143, R19, RZ ;  /* 0x000000138f8fb224 */ /* 0x000fc600078e02ff */
[----:B------:R-:W-:Y:S02]  /*9080*/  @!P3 IADD3.X R137, R9, UR42, RZ, P6, !PT ;  /* 0x0000002a0989bc10 */ /* 0x000fe4000b7fe4ff */
[----:B------:R-:W-:-:S04]  /*9090*/  ISETP.GE.AND P6, PT, R3, 0x81, PT ;  /* 0x000000810300780c */ /* 0x000fc80003fc6270 */
[----:B------:R-:W-:-:S13]  /*90a0*/  ISETP.LT.OR P5, PT, R0, 0x19, !P6 ;  /* 0x000000190000780c */ /* 0x000fda00077a1670 */
[----:B------:R-:W-:-:S05]  /*90b0*/  @!P5 IMAD R23, R140, R19, RZ ;  /* 0x000000138c17d224 */ /* 0x000fca00078e02ff */
[----:B------:R0:W-:Y:S01]  /*90c0*/  @!P5 STG.E.U8 desc[UR48][R8.64+0x18], R23 ;  /* 0x000018170800d986 */ /* 0x0001e2000c101130 */
[----:B------:R-:W-:Y:S02]  /*90d0*/  ISETP.LT.OR P5, PT, R0, 0x1a, !P6 ;  /* 0x0000001a0000780c */ /* 0x000fe400077a1670 */
[----:B------:R-:W-:-:S11]  /*90e0*/  ISETP.GE.AND P6, PT, R3, 0x89, PT ;  /* 0x000000890300780c */ /* 0x000fd60003fc6270 */
[----:B------:R-:W-:-:S05]  /*90f0*/  @!P5 IMAD R141, R141, R19, RZ ;  /* 0x000000138d8dd224 */ /* 0x000fca00078e02ff */
[----:B------:R-:W-:Y:S01]  /*9100*/  @!P5 STG.E.U8 desc[UR48][R8.64+0x19], R141 ;  /* 0x0000198d0800d986 */ /* 0x000fe2000c101130 */
[----:B------:R-:W-:-:S03]  /*9110*/  IADD3 R10, P5, R8, UR41, RZ ;  /* 0x00000029080a7c10 */ /* 0x000fc6000ffbe0ff */
[----:B------:R-:W-:Y:S01]  /*9120*/  @!P4 STG.E.U8 desc[UR48][R20.64+0x18], R13 ;  /* 0x0000180d1400c986 */ /* 0x000fe2000c101130 */
[C---:B------:R-:W-:Y:S02]  /*9130*/  ISETP.LT.OR P4, PT, R0.reuse, 0x21, !P6 ;  /* 0x000000210000780c */ /* 0x040fe40007781670 */
[----:B------:R-:W-:Y:S01]  /*9140*/  ISETP.GE.AND P6, PT, R3, 0x101, PT ;  /* 0x000001010300780c */ /* 0x000fe20003fc6270 */
[----:B------:R1:W-:Y:S01]  /*9150*/  @!P3 STG.E.U8 desc[UR48][R136.64+0x19], R143 ;  /* 0x0000198f8800b986 */ /* 0x0003e2000c101130 */
[----:B------:R-:W-:Y:S02]  /*9160*/  IADD3.X R11, R9, UR40, RZ, P5, !PT ;  /* 0x00000028090b7c10 */ /* 0x000fe4000affe4ff */
[----:B------:R-:W-:-:S07]  /*9170*/  ISETP.LT.OR P3, PT, R0, 0x11, !P6 ;  /* 0x000000110000780c */ /* 0x000fce0007761670 */
[----:B------:R-:W-:-:S04]  /*9180*/  @!P4 IADD3 R14, P5, R8, UR43, RZ ;  /* 0x0000002b080ecc10 */ /* 0x000fc8000ffbe0ff */
[----:B------:R-:W-:Y:S02]  /*9190*/  @!P4 IADD3.X R15, R9, UR42, RZ, P5, !PT ;  /* 0x0000002a090fcc10 */ /* 0x000fe4000affe4ff */
[----:B0-----:R-:W-:-:S05]  /*91a0*/  @!P3 IMAD R23, R128, R19, RZ ;  /* 0x000000138017b224 */ /* 0x001fca00078e02ff */
[----:B------:R0:W-:Y:S01]  /*91b0*/  @!P3 STG.E.U8 desc[UR48][R10.64+0x10], R23 ;  /* 0x000010170a00b986 */ /* 0x0001e2000c101130 */
[----:B------:R-:W-:-:S13]  /*91c0*/  ISETP.LT.OR P3, PT, R0, 0x12, !P6 ;  /* 0x000000120000780c */ /* 0x000fda0007761670 */
[----:B------:R-:W-:-:S05]  /*91d0*/  @!P3 IMAD R129, R129, R19, RZ ;  /* 0x000000138181b224 */ /* 0x000fca00078e02ff */
[----:B------:R-:W-:Y:S01]  /*91e0*/  @!P3 STG.E.U8 desc[UR48][R10.64+0x11], R129 ;  /* 0x000011810a00b986 */ /* 0x000fe2000c101130 */
[----:B------:R-:W-:-:S13]  /*91f0*/  ISETP.LT.OR P3, PT, R0, 0x11, !P2 ;  /* 0x000000110000780c */ /* 0x000fda0005761670 */
[----:B------:R-:W-:Y:S01]  /*9200*/  @!P3 IADD3 R12, P5, R10, UR43, RZ ;  /* 0x0000002b0a0cbc10 */ /* 0x000fe2000ffbe0ff */
[----:B-1----:R-:W-:-:S03]  /*9210*/  @!P3 IMAD R137, R130, R19, RZ ;  /* 0x000000138289b224 */ /* 0x002fc600078e02ff */
[----:B------:R-:W-:Y:S02]  /*9220*/  @!P3 IADD3.X R13, R11, UR42, RZ, P5, !PT ;  /* 0x0000002a0b0dbc10 */ /* 0x000fe4000affe4ff */
[----:B------:R-:W-:-:S03]  /*9230*/  ISETP.LT.OR P5, PT, R0, 0x12, !P2 ;  /* 0x000000120000780c */ /* 0x000fc600057a1670 */
[----:B------:R-:W-:Y:S10]  /*9240*/  @!P3 STG.E.U8 desc[UR48][R12.64+0x10], R137 ;  /* 0x000010890c00b986 */ /* 0x000ff4000c101130 */
[----:B------:R-:W-:Y:S01]  /*9250*/  @!P5 IADD3 R20, P6, R10, UR43, RZ ;  /* 0x0000002b0a14dc10 */ /* 0x000fe2000ffde0ff */
[----:B------:R-:W-:-:S03]  /*9260*/  @!P5 IMAD R131, R131, R19, RZ ;  /* 0x000000138383d224 */ /* 0x000fc600078e02ff */
[----:B------:R-:W-:Y:S02]  /*9270*/  @!P5 IADD3.X R21, R11, UR42, RZ, P6, !PT ;  /* 0x0000002a0b15dc10 */ /* 0x000fe4000b7fe4ff */
[----:B------:R-:W-:-:S03]  /*9280*/  ISETP.GE.AND P6, PT, R3, 0x101, PT ;  /* 0x000001010300780c */ /* 0x000fc60003fc6270 */
[----:B------:R1:W-:Y:S01]  /*9290*/  @!P5 STG.E.U8 desc[UR48][R20.64+0x11], R131 ;  /* 0x000011831400d986 */ /* 0x0003e2000c101130 */
[----:B------:R-:W-:-:S13]  /*92a0*/  ISETP.LT.OR P3, PT, R0, 0x19, !P6 ;  /* 0x000000190000780c */ /* 0x000fda0007761670 */
[----:B0-----:R-:W-:-:S05]  /*92b0*/  @!P3 IMAD R23, R132, R19, RZ ;  /* 0x000000138417b224 */ /* 0x001fca00078e02ff */
[----:B------:R0:W-:Y:S01]  /*92c0*/  @!P3 STG.E.U8 desc[UR48][R10.64+0x18], R23 ;  /* 0x000018170a00b986 */ /* 0x0001e2000c101130 */
[----:B------:R-:W-:-:S13]  /*92d0*/  ISETP.LT.OR P3, PT, R0, 0x1a, !P6 ;  /* 0x0000001a0000780c */ /* 0x000fda0007761670 */
[----:B------:R-:W-:-:S05]  /*92e0*/  @!P3 IMAD R133, R133, R19, RZ ;  /* 0x000000138585b224 */ /* 0x000fca00078e02ff */
[----:B------:R2:W-:Y:S01]  /*92f0*/  @!P3 STG.E.U8 desc[UR48][R10.64+0x19], R133 ;  /* 0x000019850a00b986 */ /* 0x0005e2000c101130 */
[----:B------:R-:W-:-:S13]  /*9300*/  ISETP.LT.OR P3, PT, R0, 0x19, !P2 ;  /* 0x000000190000780c */ /* 0x000fda0005761670 */
[----:B------:R-:W-:Y:S01]  /*9310*/  @!P3 IADD3 R128, P5, R10, UR43, RZ ;  /* 0x0000002b0a80bc10 */ /* 0x000fe2000ffbe0ff */
[----:B-1----:R-:W-:-:S03]  /*9320*/  @!P3 IMAD R21, R134, R19, RZ ;  /* 0x000000138615b224 */ /* 0x002fc600078e02ff */
[----:B------:R-:W-:Y:S02]  /*9330*/  @!P3 IADD3.X R129, R11, UR42, RZ, P5, !PT ;  /* 0x0000002a0b81bc10 */ /* 0x000fe4000affe4ff */
[----:B------:R-:W-:-:S03]  /*9340*/  ISETP.LT.OR P5, PT, R0, 0x1a, !P2 ;  /* 0x0000001a0000780c */ /* 0x000fc600057a1670 */
[----:B------:R1:W-:Y:S01]  /*9350*/  @!P3 STG.E.U8 desc[UR48][R128.64+0x18], R21 ;  /* 0x000018158000b986 */ /* 0x0003e2000c101130 */
[----:B------:R-:W-:-:S04]  /*9360*/  IADD3 R12, P3, R10, UR41, RZ ;  /* 0x000000290a0c7c10 */ /* 0x000fc8000ff7e0ff */
[----:B------:R-:W-:Y:S02]  /*9370*/  IADD3.X R13, R11, UR40, RZ, P3, !PT ;  /* 0x000000280b0d7c10 */ /* 0x000fe40009ffe4ff */
[----:B------:R-:W-:-:S03]  /*9380*/  ISETP.LT.OR P3, PT, R0, 0x11, !P0 ;  /* 0x000000110000780c */ /* 0x000fc60004761670 */
[----:B------:R-:W-:Y:S01]  /*9390*/  @!P5 IADD3 R130, P6, R10, UR43, RZ ;  /* 0x0000002b0a82dc10 */ /* 0x000fe2000ffde0ff */
[----:B------:R-:W-:-:S03]  /*93a0*/  @!P5 IMAD R135, R135, R19, RZ ;  /* 0x000000138787d224 */ /* 0x000fc600078e02ff */
[----:B------:R-:W-:-:S05]  /*93b0*/  @!P5 IADD3.X R131, R11, UR42, RZ, P6, !PT ;  /* 0x0000002a0b83dc10 */ /* 0x000fca000b7fe4ff */
[----:B------:R-:W-:Y:S01]  /*93c0*/  @!P5 STG.E.U8 desc[UR48][R130.64+0x19], R135 ;  /* 0x000019878200d986 */ /* 0x000fe2000c101130 */
[----:B0-----:R-:W-:-:S05]  /*93d0*/  @!P3 IMAD R23, R120, R19, RZ ;  /* 0x000000137817b224 */ /* 0x001fca00078e02ff */
[----:B------:R0:W-:Y:S01]  /*93e0*/  @!P3 STG.E.U8 desc[UR48][R12.64+0x10], R23 ;  /* 0x000010170c00b986 */ /* 0x0001e2000c101130 */
[----:B------:R-:W-:-:S13]  /*93f0*/  ISETP.LT.OR P3, PT, R0, 0x12, !P0 ;  /* 0x000000120000780c */ /* 0x000fda0004761670 */
[----:B--2---:R-:W-:-:S05]  /*9400*/  @!P3 IMAD R133, R121, R19, RZ ;  /* 0x000000137985b224 */ /* 0x004fca00078e02ff */
[----:B------:R-:W-:Y:S01]  /*9410*/  @!P3 STG.E.U8 desc[UR48][R12.64+0x11], R133 ;  /* 0x000011850c00b986 */ /* 0x000fe2000c101130 */
[----:B-1----:R-:W-:-:S04]  /*9420*/  IADD3 R128, P3, R10, UR41, RZ ;  /* 0x000000290a807c10 */ /* 0x002fc8000ff7e0ff */
[----:B------:R-:W-:Y:S02]  /*9430*/  IADD3.X R132, R11, UR40, RZ, P3, !PT ;  /* 0x000000280b847c10 */ /* 0x000fe40009ffe4ff */
[----:B------:R-:W-:-:S13]  /*9440*/  ISETP.LT.OR P3, PT, R0, 0x11, !P1 ;  /* 0x000000110000780c */ /* 0x000fda0004f61670 */
[----:B------:R-:W-:Y:S01]  /*9450*/  @!P3 IADD3 R20, P5, R12, UR43, RZ ;  /* 0x0000002b0c14bc10 */ /* 0x000fe2000ffbe0ff */
[----:B0-----:R-:W-:-:S03]  /*9460*/  @!P3 IMAD R23, R122, R19, RZ ;  /* 0x000000137a17b224 */ /* 0x001fc600078e02ff */
[----:B------:R-:W-:Y:S02]  /*9470*/  @!P3 IADD3.X R21, R13, UR42, RZ, P5, !PT ;  /* 0x0000002a0d15bc10 */ /* 0x000fe4000affe4ff */
[----:B------:R-:W-:-:S03]  /*9480*/  ISETP.LT.OR P5, PT, R0, 0x12, !P1 ;  /* 0x000000120000780c */ /* 0x000fc60004fa1670 */
[----:B------:R0:W-:Y:S01]  /*9490*/  @!P3 STG.E.U8 desc[UR48][R20.64+0x10], R23 ;  /* 0x000010171400b986 */ /* 0x0001e2000c101130 */
[----:B------:R-:W-:-:S09]  /*94a0*/  ISETP.LT.OR P3, PT, R0, 0x19, !P0 ;  /* 0x000000190000780c */ /* 0x000fd20004761670 */
[----:B------:R-:W-:Y:S01]  /*94b0*/  @!P5 IADD3 R120, P6, R128, UR43, RZ ;  /* 0x0000002b8078dc10 */ /* 0x000fe2000ffde0ff */
[----:B------:R-:W-:-:S03]  /*94c0*/  @!P5 IMAD R129, R123, R19, RZ ;  /* 0x000000137b81d224 */ /* 0x000fc600078e02ff */
[----:B------:R-:W-:Y:S01]  /*94d0*/  @!P5 IADD3.X R121, R132, UR42, RZ, P6, !PT ;  /* 0x0000002a8479dc10 */ /* 0x000fe2000b7fe4ff */
[----:B------:R-:W-:-:S04]  /*94e0*/  @!P3 IMAD R131, R124, R19, RZ ;  /* 0x000000137c83b224 */ /* 0x000fc800078e02ff */
[----:B------:R1:W-:Y:S04]  /*94f0*/  @!P5 STG.E.U8 desc[UR48][R120.64+0x11], R129 ;  /* 0x000011817800d986 */ /* 0x0003e8000c101130 */
[----:B------:R-:W-:Y:S01]  /*9500*/  @!P3 STG.E.U8 desc[UR48][R12.64+0x18], R131 ;  /* 0x000018830c00b986 */ /* 0x000fe2000c101130 */
[----:B------:R-:W-:-:S13]  /*9510*/  ISETP.LT.OR P3, PT, R0, 0x1a, !P0 ;  /* 0x0000001a0000780c */ /* 0x000fda0004761670 */
[----:B------:R-:W-:-:S05]  /*9520*/  @!P3 IMAD R125, R125, R19, RZ ;  /* 0x000000137d7db224 */ /* 0x000fca00078e02ff */
[----:B------:R2:W-:Y:S01]  /*9530*/  @!P3 STG.E.U8 desc[UR48][R12.64+0x19], R125 ;  /* 0x0000197d0c00b986 */ /* 0x0005e2000c101130 */
[----:B------:R-:W-:-:S13]  /*9540*/  ISETP.LT.OR P3, PT, R0, 0x19, !P1 ;  /* 0x000000190000780c */ /* 0x000fda0004f61670 */
[----:B------:R-:W-:Y:S01]  /*9550*/  @!P3 IADD3 R122, P5, R12, UR43, RZ ;  /* 0x0000002b0c7abc10 */ /* 0x000fe2000ffbe0ff */
[----:B0-----:R-:W-:-:S03]  /*9560*/  @!P3 IMAD R23, R126, R19, RZ ;  /* 0x000000137e17b224 */ /* 0x001fc600078e02ff */
[----:B------:R-:W-:Y:S02]  /*9570*/  @!P3 IADD3.X R123, R13, UR42, RZ, P5, !PT ;  /* 0x0000002a0d7bbc10 */ /* 0x000fe4000affe4ff */
[----:B------:R-:W-:-:S03]  /*9580*/  ISETP.LT.OR P5, PT, R0, 0x1a, !P1 ;  /* 0x0000001a0000780c */ /* 0x000fc60004fa1670 */
[----:B------:R-:W-:Y:S10]  /*9590*/  @!P3 STG.E.U8 desc[UR48][R122.64+0x18], R23 ;  /* 0x000018177a00b986 */ /* 0x000ff4000c101130 */
[----:B------:R-:W-:Y:S01]  /*95a0*/  @!P5 IADD3 R20, P6, R128, UR43, RZ ;  /* 0x0000002b8014dc10 */ /* 0x000fe2000ffde0ff */
[----:B------:R-:W-:-:S03]  /*95b0*/  @!P5 IMAD R127, R127, R19, RZ ;  /* 0x000000137f7fd224 */ /* 0x000fc600078e02ff */
[----:B------:R-:W-:Y:S02]  /*95c0*/  @!P5 IADD3.X R21, R132, UR42, RZ, P6, !PT ;  /* 0x0000002a8415dc10 */ /* 0x000fe4000b7fe4ff */
[----:B------:R-:W-:-:S03]  /*95d0*/  ISETP.GE.AND P6, PT, R3, 0x1, PT ;  /* 0x000000010300780c */ /* 0x000fc60003fc6270 */
[----:B------:R-:W-:Y:S01]  /*95e0*/  @!P5 STG.E.U8 desc[UR48][R20.64+0x19], R127 ;  /* 0x0000197f1400d986 */ /* 0x000fe2000c101130 */
[----:B------:R-:W-:Y:S02]  /*95f0*/  ISETP.LT.OR P3, PT, R0, 0x21, !P6 ;  /* 0x000000210000780c */ /* 0x000fe40007761670 */
[----:B------:R-:W-:-:S11]  /*9600*/  ISETP.GE.AND P5, PT, R3, 0x9, PT ;  /* 0x000000090300780c */ /* 0x000fd60003fa6270 */
[----:B-1----:R-:W-:-:S05]  /*9610*/  @!P3 IMAD R121, R112, R19, RZ ;  /* 0x000000137079b224 */ /* 0x002fca00078e02ff */
[----:B------:R-:W-:Y:S01]  /*9620*/  @!P3 STG.E.U8 desc[UR48][R4.64+0x20], R121 ;  /* 0x000020790400b986 */ /* 0x000fe2000c101130 */
[----:B------:R-:W-:-:S13]  /*9630*/  ISETP.LT.OR P3, PT, R0, 0x22, !P6 ;  /* 0x000000220000780c */ /* 0x000fda0007761670 */
[----:B------:R-:W-:-:S05]  /*9640*/  @!P3 IMAD R113, R113, R19, RZ ;  /* 0x000000137171b224 */ /* 0x000fca00078e02ff */
[----:B------:R-:W-:Y:S01]  /*9650*/  @!P3 STG.E.U8 desc[UR48][R4.64+0x21], R113 ;  /* 0x000021710400b986 */ /* 0x000fe2000c101130 */
[----:B------:R-:W-:-:S13]  /*9660*/  ISETP.LT.OR P3, PT, R0, 0x21, !P5 ;  /* 0x000000210000780c */ /* 0x000fda0006f61670 */
[----:B--2---:R-:W-:-:S05]  /*9670*/  @!P3 IMAD R125, R114, R19, RZ ;  /* 0x00000013727db224 */ /* 0x004fca00078e02ff */
[----:B------:R-:W-:Y:S01]  /*9680*/  @!P3 STG.E.U8 desc[UR48][R6.64+0x20], R125 ;  /* 0x0000207d0600b986 */ /* 0x000fe2000c101130 */
[----:B------:R-:W-:-:S13]  /*9690*/  ISETP.LT.OR P3, PT, R0, 0x22, !P5 ;  /* 0x000000220000780c */ /* 0x000fda0006f61670 */
[----:B------:R-:W-:-:S05]  /*96a0*/  @!P3 IMAD R115, R115, R19, RZ ;  /* 0x000000137373b224 */ /* 0x000fca00078e02ff */
[----:B------:R0:W-:Y:S01]  /*96b0*/  @!P3 STG.E.U8 desc[UR48][R6.64+0x21], R115 ;  /* 0x000021730600b986 */ /* 0x0001e2000c101130 */
[----:B------:R-:W-:Y:S01]  /*96c0*/  ISETP.LT.OR P3, PT, R0, 0x29, !P6 ;  /* 0x000000290000780c */ /* 0x000fe20007761670 */
[----:B0-----:R-:W-:-:S12]  /*96d0*/  @!P4 IMAD R115, R106, R19, RZ ;  /* 0x000000136a73c224 */ /* 0x001fd800078e02ff */
[----:B------:R-:W-:-:S05]  /*96e0*/  @!P3 IMAD R21, R116, R19, RZ ;  /* 0x000000137415b224 */ /* 0x000fca00078e02ff */
[----:B------:R-:W-:Y:S01]  /*96f0*/  @!P3 STG.E.U8 desc[UR48][R4.64+0x28], R21 ;  /* 0x000028150400b986 */ /* 0x000fe2000c101130 */
[----:B------:R-:W-:Y:S02]  /*9700*/  ISETP.LT.OR P3, PT, R0, 0x2a, !P6 ;  /* 0x0000002a0000780c */ /* 0x000fe40007761670 */
[----:B------:R-:W-:-:S11]  /*9710*/  ISETP.GE.AND P6, PT, R3, 0x89, PT ;  /* 0x000000890300780c */ /* 0x000fd60003fc6270 */
[----:B------:R-:W-:-:S05]  /*9720*/  @!P3 IMAD R117, R117, R19, RZ ;  /* 0x000000137575b224 */ /* 0x000fca00078e02ff */
[----:B------:R0:W-:Y:S01]  /*9730*/  @!P3 STG.E.U8 desc[UR48][R4.64+0x29], R117 ;  /* 0x000029750400b986 */ /* 0x0001e2000c101130 */
[----:B------:R-:W-:-:S13]  /*9740*/  ISETP.LT.OR P3, PT, R0, 0x29, !P5 ;  /* 0x000000290000780c */ /* 0x000fda0006f61670 */
[----:B------:R-:W-:-:S05]  /*9750*/  @!P3 IMAD R23, R118, R19, RZ ;  /* 0x000000137617b224 */ /* 0x000fca00078e02ff */
[----:B------:R1:W-:Y:S01]  /*9760*/  @!P3 STG.E.U8 desc[UR48][R6.64+0x28], R23 ;  /* 0x000028170600b986 */ /* 0x0003e2000c101130 */
[C---:B------:R-:W-:Y:S02]  /*9770*/  ISETP.LT.OR P3, PT, R0.reuse, 0x2a, !P5 ;  /* 0x0000002a0000780c */ /* 0x040fe40006f61670 */
[----:B------:R-:W-:-:S11]  /*9780*/  ISETP.LT.OR P5, PT, R0, 0x22, !P6 ;  /* 0x000000220000780c */ /* 0x000fd600077a1670 */
[-C--:B------:R-:W-:Y:S02]  /*9790*/  @!P3 IMAD R119, R119, R19.reuse, RZ ;  /* 0x000000137777b224 */ /* 0x080fe400078e02ff */
[----:B0-----:R-:W-:-:S03]  /*97a0*/  @!P5 IMAD R117, R107, R19, RZ ;  /* 0x000000136b75d224 */ /* 0x001fc600078e02ff */
[----:B------:R-:W-:Y:S01]  /*97b0*/  @!P3 STG.E.U8 desc[UR48][R6.64+0x29], R119 ;  /* 0x000029770600b986 */ /* 0x000fe2000c101130 */
[----:B------:R-:W-:-:S04]  /*97c0*/  @!P5 IADD3 R20, P3, R8, UR43, RZ ;  /* 0x0000002b0814dc10 */ /* 0x000fc8000ff7e0ff */
[----:B------:R-:W-:Y:S02]  /*97d0*/  @!P5 IADD3.X R21, R9, UR42, RZ, P3, !PT ;  /* 0x0000002a0915dc10 */ /* 0x000fe40009ffe4ff */
[----:B------:R-:W-:-:S04]  /*97e0*/  ISETP.GE.AND P3, PT, R3, 0x81, PT ;  /* 0x000000810300780c */ /* 0x000fc80003f66270 */
[----:B------:R-:W-:-:S13]  /*97f0*/  ISETP.LT.OR P3, PT, R0, 0x21, !P3 ;  /* 0x000000210000780c */ /* 0x000fda0005f61670 */
[----:B------:R-:W-:-:S05]  /*9800*/  @!P3 IMAD R113, R104, R19, RZ ;  /* 0x000000136871b224 */ /* 0x000fca00078e02ff */
[----:B------:R-:W-:Y:S01]  /*9810*/  @!P3 STG.E.U8 desc[UR48][R8.64+0x20], R113 ;  /* 0x000020710800b986 */ /* 0x000fe2000c101130 */
[----:B------:R-:W-:-:S04]  /*9820*/  ISETP.GE.AND P3, PT, R3, 0x81, PT ;  /* 0x000000810300780c */ /* 0x000fc80003f66270 */
[----:B------:R-:W-:-:S13]  /*9830*/  ISETP.LT.OR P3, PT, R0, 0x22, !P3 ;  /* 0x000000220000780c */ /* 0x000fda0005f61670 */
[----:B-1----:R-:W-:-:S05]  /*9840*/  @!P3 IMAD R23, R105, R19, RZ ;  /* 0x000000136917b224 */ /* 0x002fca00078e02ff */
[----:B------:R-:W-:Y:S01]  /*9850*/  @!P3 STG.E.U8 desc[UR48][R8.64+0x21], R23 ;  /* 0x000021170800b986 */ /* 0x000fe2000c101130 */
[----:B------:R-:W-:-:S03]  /*9860*/  ISETP.LT.OR P3, PT, R0, 0x29, !P6 ;  /* 0x000000290000780c */ /* 0x000fc60007761670 */
[----:B------:R-:W-:Y:S04]  /*9870*/  @!P4 STG.E.U8 desc[UR48][R14.64+0x20], R115 ;  /* 0x000020730e00c986 */ /* 0x000fe8000c101130 */
[----:B------:R0:W-:Y:S06]  /*9880*/  @!P5 STG.E.U8 desc[UR48][R20.64+0x21], R117 ;  /* 0x000021751400d986 */ /* 0x0001ec000c101130 */
[----:B------:R-:W-:-:S04]  /*9890*/  @!P3 IADD3 R104, P6, R8, UR43, RZ ;  /* 0x0000002b0868bc10 */ /* 0x000fc8000ffde0ff */
[----:B------:R-:W-:Y:S02]  /*98a0*/  @!P3 IADD3.X R105, R9, UR42, RZ, P6, !PT ;  /* 0x0000002a0969bc10 */ /* 0x000fe4000b7fe4ff */
        /* <DEDUP_REMOVED lines=14> */
[----:B------:R-:W-:-:S03]  /*9990*/  ISETP.LT.OR P5, PT, R0, 0x31, !P6 ;  /* 0x000000310000780c */ /* 0x000fc600077a1670 */
[----:B------:R1:W-:Y:S04]  /*99a0*/  @!P3 STG.E.U8 desc[UR48][R104.64+0x28], R21 ;  /* 0x000028156800b986 */ /* 0x0003e8000c101130 */
[----:B------:R-:W-:Y:S06]  /*99b0*/  @!P4 STG.E.U8 desc[UR48][R112.64+0x29], R111 ;  /* 0x0000296f7000c986 */ /* 0x000fec000c101130 */
[----:B------:R-:W-:-:S04]  /*99c0*/  @!P5 IADD3 R106, P6, R8, UR43, RZ ;  /* 0x0000002b086adc10 */ /* 0x000fc8000ffde0ff */
[----:B------:R-:W-:Y:S02]  /*99d0*/  @!P5 IADD3.X R107, R9, UR42, RZ, P6, !PT ;  /* 0x0000002a096bdc10 */ /* 0x000fe4000b7fe4ff */
[----:B------:R-:W-:-:S04]  /*99e0*/  ISETP.GE.AND P6, PT, R3, 0x101, PT ;  /* 0x000001010300780c */ /* 0x000fc80003fc6270 */
[----:B------:R-:W-:-:S13]  /*99f0*/  ISETP.LT.OR P3, PT, R0, 0x21, !P6 ;  /* 0x000000210000780c */ /* 0x000fda0007761670 */
        /* <DEDUP_REMOVED lines=27> */
[----:B------:R1:W-:Y:S01]  /*9bb0*/  @!P3 STG.E.U8 desc[UR48][R96.64+0x28], R21 ;  /* 0x000028156000b986 */ /* 0x0003e2000c101130 */
[----:B------:R-:W-:-:S09]  /*9bc0*/  ISETP.LT.OR P3, PT, R0, 0x21, !P0 ;  /* 0x000000210000780c */ /* 0x000fd20004761670 */
[----:B------:R-:W-:Y:S01]  /*9bd0*/  @!P4 IADD3 R14, P6, R10, UR43, RZ ;  /* 0x0000002b0a0ecc10 */ /* 0x000fe2000ffde0ff */
[----:B------:R-:W-:-:S03]  /*9be0*/  @!P4 IMAD R103, R103, R19, RZ ;  /* 0x000000136767c224 */ /* 0x000fc600078e02ff */
[----:B------:R-:W-:Y:S01]  /*9bf0*/  @!P4 IADD3.X R15, R11, UR42, RZ, P6, !PT ;  /* 0x0000002a0b0fcc10 */ /* 0x000fe2000b7fe4ff */
[----:B0-----:R-:W-:-:S04]  /*9c00*/  @!P3 IMAD R23, R88, R19, RZ ;  /* 0x000000135817b224 */ /* 0x001fc800078e02ff */
[----:B------:R0:W-:Y:S04]  /*9c10*/  @!P4 STG.E.U8 desc[UR48][R14.64+0x29], R103 ;  /* 0x000029670e00c986 */ /* 0x0001e8000c101130 */
[----:B------:R2:W-:Y:S01]  /*9c20*/  @!P3 STG.E.U8 desc[UR48][R12.64+0x20], R23 ;  /* 0x000020170c00b986 */ /* 0x0005e2000c101130 */
[----:B------:R-:W-:-:S13]  /*9c30*/  ISETP.LT.OR P3, PT, R0, 0x22, !P0 ;  /* 0x000000220000780c */ /* 0x000fda0004761670 */
[----:B------:R-:W-:-:S05]  /*9c40*/  @!P3 IMAD R89, R89, R19, RZ ;  /* 0x000000135959b224 */ /* 0x000fca00078e02ff */
[----:B------:R-:W-:Y:S01]  /*9c50*/  @!P3 STG.E.U8 desc[UR48][R12.64+0x21], R89 ;  /* 0x000021590c00b986 */ /* 0x000fe2000c101130 */
[----:B------:R-:W-:-:S04]  /*9c60*/  IADD3 R88, P3, R10, UR41, RZ ;  /* 0x000000290a587c10 */ /* 0x000fc8000ff7e0ff */
[----:B------:R-:W-:Y:S02]  /*9c70*/  IADD3.X R98, R11, UR40, RZ, P3, !PT ;  /* 0x000000280b627c10 */ /* 0x000fe40009ffe4ff */
[----:B-1----:R-:W-:-:S04]  /*9c80*/  IADD3 R96, P3, R10, UR41, RZ ;  /* 0x000000290a607c10 */ /* 0x002fc8000ff7e0ff */
[----:B------:R-:W-:Y:S02]  /*9c90*/  IADD3.X R99, R11, UR40, RZ, P3, !PT ;  /* 0x000000280b637c10 */ /* 0x000fe40009ffe4ff */
[----:B------:R-:W-:-:S13]  /*9ca0*/  ISETP.LT.OR P3, PT, R0, 0x21, !P1 ;  /* 0x000000210000780c */ /* 0x000fda0004f61670 */
[----:B0-----:R-:W-:Y:S01]  /*9cb0*/  @!P3 IADD3 R14, P4, R88, UR43, RZ ;  /* 0x0000002b580ebc10 */ /* 0x001fe2000ff9e0ff */
[----:B--2---:R-:W-:-:S03]  /*9cc0*/  @!P3 IMAD R23, R90, R19, RZ ;  /* 0x000000135a17b224 */ /* 0x004fc600078e02ff */
[----:B------:R-:W-:Y:S02]  /*9cd0*/  @!P3 IADD3.X R15, R98, UR42, RZ, P4, !PT ;  /* 0x0000002a620fbc10 */ /* 0x000fe4000a7fe4ff */
[----:B------:R-:W-:-:S03]  /*9ce0*/  ISETP.LT.OR P4, PT, R0, 0x22, !P1 ;  /* 0x000000220000780c */ /* 0x000fc60004f81670 */
[----:B------:R-:W-:Y:S01]  /*9cf0*/  @!P3 STG.E.U8 desc[UR48][R14.64+0x20], R23 ;  /* 0x000020170e00b986 */ /* 0x000fe2000c101130 */
        /* <DEDUP_REMOVED lines=9> */
[----:B------:R-:W-:Y:S01]  /*9d90*/  @!P3 STG.E.U8 desc[UR48][R12.64+0x29], R93 ;  /* 0x0000295d0c00b986 */ /* 0x000fe2000c101130 */
        /* <DEDUP_REMOVED lines=13> */
[----:B------:R-:W-:-:S05]  /*9e70*/  @!P3 IMAD R23, R80, R19, RZ ;  /* 0x000000135017b224 */ /* 0x000fca00078e02ff */
[----:B------:R-:W-:Y:S01]  /*9e80*/  @!P3 STG.E.U8 desc[UR48][R4.64+0x30], R23 ;  /* 0x000030170400b986 */ /* 0x000fe2000c101130 */
[----:B------:R-:W-:-:S13]  /*9e90*/  ISETP.LT.OR P3, PT, R0, 0x32, !P6 ;  /* 0x000000320000780c */ /* 0x000fda0007761670 */
[----:B------:R-:W-:-:S05]  /*9ea0*/  @!P3 IMAD R81, R81, R19, RZ ;  /* 0x000000135151b224 */ /* 0x000fca00078e02ff */
[----:B------:R-:W-:Y:S01]  /*9eb0*/  @!P3 STG.E.U8 desc[UR48][R4.64+0x31], R81 ;  /* 0x000031510400b986 */ /* 0x000fe2000c101130 */
[----:B------:R-:W-:-:S13]  /*9ec0*/  ISETP.LT.OR P3, PT, R0, 0x31, !P4 ;  /* 0x000000310000780c */ /* 0x000fda0006761670 */
[----:B------:R-:W-:-:S05]  /*9ed0*/  @!P3 IMAD R91, R82, R19, RZ ;  /* 0x00000013525bb224 */ /* 0x000fca00078e02ff */
        /* <DEDUP_REMOVED lines=14> */
[----:B------:R-:W-:Y:S01]  /*9fc0*/  @!P3 STG.E.U8 desc[UR48][R6.64+0x38], R21 ;  /* 0x000038150600b986 */ /* 0x000fe2000c101130 */
[C---:B------:R-:W-:Y:S02]  /*9fd0*/  ISETP.LT.OR P3, PT, R0.reuse, 0x3a, !P4 ;  /* 0x0000003a0000780c */ /* 0x040fe40006761670 */
[----:B------:R-:W-:-:S11]  /*9fe0*/  ISETP.LT.OR P4, PT, R0, 0x32, !P6 ;  /* 0x000000320000780c */ /* 0x000fd60007781670 */
[----:B------:R-:W-:-:S05]  /*9ff0*/  @!P3 IMAD R87, R87, R19, RZ ;  /* 0x000000135757b224 */ /* 0x000fca00078e02ff */
[----:B------:R-:W-:Y:S01]  /*a000*/  @!P3 STG.E.U8 desc[UR48][R6.64+0x39], R87 ;  /* 0x000039570600b986 */ /* 0x000fe2000c101130 */
[----:B------:R-:W-:-:S04]  /*a010*/  @!P4 IADD3 R14, P3, R8, UR43, RZ ;  /* 0x0000002b080ecc10 */ /* 0x000fc8000ff7e0ff */
[----:B0-----:R-:W-:Y:S02]  /*a020*/  @!P4 IADD3.X R15, R9, UR42, RZ, P3, !PT ;  /* 0x0000002a090fcc10 */ /* 0x001fe40009ffe4ff */
[----:B------:R-:W-:-:S04]  /*a030*/  ISETP.GE.AND P3, PT, R3, 0x81, PT ;  /* 0x000000810300780c */ /* 0x000fc80003f66270 */
[----:B------:R-:W-:-:S13]  /*a040*/  ISETP.LT.OR P3, PT, R0, 0x31, !P3 ;  /* 0x000000310000780c */ /* 0x000fda0005f61670 */
[----:B------:R-:W-:-:S05]  /*a050*/  @!P3 IMAD R23, R72, R19, RZ ;  /* 0x000000134817b224 */ /* 0x000fca00078e02ff */
[----:B------:R0:W-:Y:S01]  /*a060*/  @!P3 STG.E.U8 desc[UR48][R8.64+0x30], R23 ;  /* 0x000030170800b986 */ /* 0x0001e2000c101130 */
[----:B------:R-:W-:-:S04]  /*a070*/  ISETP.GE.AND P3, PT, R3, 0x81, PT ;  /* 0x000000810300780c */ /* 0x000fc80003f66270 */
[----:B------:R-:W-:Y:S01]  /*a080*/  ISETP.LT.OR P3, PT, R0, 0x32, !P3 ;  /* 0x000000320000780c */ /* 0x000fe20005f61670 */
[----:B0-----:R-:W-:-:S12]  /*a090*/  @!P4 IMAD R23, R75, R19, RZ ;  /* 0x000000134b17c224 */ /* 0x001fd800078e02ff */
[----:B------:R-:W-:-:S05]  /*a0a0*/  @!P3 IMAD R81, R73, R19, RZ ;  /* 0x000000134951b224 */ /* 0x000fca00078e02ff */
        /* <DEDUP_REMOVED lines=22> */
[----:B------:R2:W-:Y:S06]  /*a210*/  @!P5 STG.E.U8 desc[UR48][R72.64+0x39], R79 ;  /* 0x0000394f4800d986 */ /* 0x0005ec000c101130 */
[----:B------:R-:W-:-:S04]  /*a220*/  @!P4 IADD3 R74, P6, R8, UR43, RZ ;  /* 0x0000002b084acc10 */ /* 0x000fc8000ffde0ff */
[----:B------:R-:W-:Y:S02]  /*a230*/  @!P4 IADD3.X R75, R9, UR42, RZ, P6, !PT ;  /* 0x0000002a094bcc10 */ /* 0x000fe4000b7fe4ff */
[----:B------:R-:W-:-:S04]  /*a240*/  ISETP.GE.AND P6, PT, R3, 0x101, PT ;  /* 0x000001010300780c */ /* 0x000fc80003fc6270 */
[----:B------:R-:W-:-:S13]  /*a250*/  ISETP.LT.OR P3, PT, R0, 0x31, !P6 ;  /* 0x000000310000780c */ /* 0x000fda0007761670 */
[----:B0-----:R-:W-:-:S05]  /*a260*/  @!P3 IMAD R81, R64, R19, RZ ;  /* 0x000000134051b224 */ /* 0x001fca00078e02ff */
[----:B------:R-:W-:Y:S01]  /*a270*/  @!P3 STG.E.U8 desc[UR48][R10.64+0x30], R81 ;  /* 0x000030510a00b986 */ /* 0x000fe2000c101130 */
        /* <DEDUP_REMOVED lines=15> */
[----:B--2---:R-:W-:-:S05]  /*a370*/  @!P3 IMAD R73, R68, R19, RZ ;  /* 0x000000134449b224 */ /* 0x004fca00078e02ff */
        /* <DEDUP_REMOVED lines=16> */
[----:B------:R2:W-:Y:S01]  /*a480*/  @!P3 STG.E.U8 desc[UR48][R12.64+0x30], R23 ;  /* 0x000030170c00b986 */ /* 0x0005e2000c101130 */
[----:B------:R-:W-:-:S13]  /*a490*/  ISETP.LT.OR P3, PT, R0, 0x32, !P0 ;  /* 0x000000320000780c */ /* 0x000fda0004761670 */
[----:B------:R-:W-:-:S05]  /*a4a0*/  @!P3 IMAD R57, R57, R19, RZ ;  /* 0x000000133939b224 */ /* 0x000fca00078e02ff */
[----:B------:R-:W-:Y:S01]  /*a4b0*/  @!P3 STG.E.U8 desc[UR48][R12.64+0x31], R57 ;  /* 0x000031390c00b986 */ /* 0x000fe2000c101130 */
[----:B------:R-:W-:-:S04]  /*a4c0*/  IADD3 R56, P3, R10, UR41, RZ ;  /* 0x000000290a387c10 */ /* 0x000fc8000ff7e0ff */
[----:B------:R-:W-:Y:S02]  /*a4d0*/  IADD3.X R66, R11, UR40, RZ, P3, !PT ;  /* 0x000000280b427c10 */ /* 0x000fe40009ffe4ff */
[----:B0-----:R-:W-:-:S04]  /*a4e0*/  IADD3 R64, P3, R10, UR41, RZ ;  /* 0x000000290a407c10 */ /* 0x001fc8000ff7e0ff */
[----:B------:R-:W-:Y:S02]  /*a4f0*/  IADD3.X R67, R11, UR40, RZ, P3, !PT ;  /* 0x000000280b437c10 */ /* 0x000fe40009ffe4ff */
[----:B------:R-:W-:-:S13]  /*a500*/  ISETP.LT.OR P3, PT, R0, 0x31, !P1 ;  /* 0x000000310000780c */ /* 0x000fda0004f61670 */
[----:B-1----:R-:W-:Y:S01]  /*a510*/  @!P3 IADD3 R14, P5, R56, UR43, RZ ;  /* 0x0000002b380ebc10 */ /* 0x002fe2000ffbe0ff */
        /* <DEDUP_REMOVED lines=39> */
[----:B0-----:R-:W-:-:S05]  /*a790*/  @!P3 IMAD R15, R52, R19, RZ ;  /* 0x00000013340fb224 */ /* 0x001fca00078e02ff */
        /* <DEDUP_REMOVED lines=13> */
[----:B------:R-:W-:Y:S01]  /*a870*/  @!P3 IADD3 R14, P5, R8, UR43, RZ ;  /* 0x0000002b080ebc10 */ /* 0x000fe2000ffbe0ff */
[----:B------:R-:W-:-:S03]  /*a880*/  @!P3 IMAD R43, R43, R19, RZ ;  /* 0x000000132b2bb224 */ /* 0x000fc600078e02ff */
[----:B------:R-:W-:Y:S02]  /*a890*/  @!P3 IADD3.X R15, R9, UR42, RZ, P5, !PT ;  /* 0x0000002a090fbc10 */ /* 0x000fe4000affe4ff */
[----:B------:R-:W-:-:S04]  /*a8a0*/  ISETP.GE.AND P5, PT, R3, 0x81, PT ;  /* 0x000000810300780c */ /* 0x000fc80003fa6270 */
[----:B------:R-:W-:-:S13]  /*a8b0*/  ISETP.LT.OR P5, PT, R0, 0x41, !P5 ;  /* 0x000000410000780c */ /* 0x000fda0006fa1670 */
[----:B------:R-:W-:Y:S02]  /*a8c0*/  @!P5 IMAD R23, R40, R19, RZ ;  /* 0x000000132817d224 */ /* 0x000fe400078e02ff */
[----:B------:R-:W-:Y:S02]  /*a8d0*/  @!P5 IMAD.MOV.U32 R4, RZ, RZ, R8 ;  /* 0x000000ffff04d224 */ /* 0x000fe400078e0008 */
[----:B------:R-:W-:-:S05]  /*a8e0*/  @!P5 IMAD.MOV.U32 R5, RZ, RZ, R9 ;  /* 0x000000ffff05d224 */ /* 0x000fca00078e0009 */
[----:B------:R0:W-:Y:S01]  /*a8f0*/  @!P5 STG.E.U8 desc[UR48][R4.64+0x40], R23 ;  /* 0x000040170400d986 */ /* 0x0001e2000c101130 */
[----:B------:R-:W-:-:S04]  /*a900*/  ISETP.GE.AND P5, PT, R3, 0x81, PT ;  /* 0x000000810300780c */ /* 0x000fc80003fa6270 */
[----:B------:R-:W-:-:S13]  /*a910*/  ISETP.LT.OR P5, PT, R0, 0x42, !P5 ;  /* 0x000000420000780c */ /* 0x000fda0006fa1670 */
[----:B------:R-:W-:Y:S02]  /*a920*/  @!P5 IMAD R41, R41, R19, RZ ;  /* 0x000000132929d224 */ /* 0x000fe400078e02ff */
[----:B0-----:R-:W-:Y:S02]  /*a930*/  @!P5 IMAD.MOV.U32 R4, RZ, RZ, R8 ;  /* 0x000000ffff04d224 */ /* 0x001fe400078e0008 */
[----:B------:R-:W-:-:S05]  /*a940*/  @!P5 IMAD.MOV.U32 R5, RZ, RZ, R9 ;  /* 0x000000ffff05d224 */ /* 0x000fca00078e0009 */
[----:B------:R0:W-:Y:S01]  /*a950*/  @!P5 STG.E.U8 desc[UR48][R4.64+0x41], R41 ;  /* 0x000041290400d986 */ /* 0x0001e2000c101130 */
[----:B------:R-:W-:-:S03]  /*a960*/  ISETP.GE.AND P5, PT, R3, 0x81, PT ;  /* 0x000000810300780c */ /* 0x000fc60003fa6270 */
[----:B------:R-:W-:Y:S01]  /*a970*/  @!P4 STG.E.U8 desc[UR48][R74.64+0x40], R7 ;  /* 0x000040074a00c986 */ /* 0x000fe2000c101130 */
[----:B------:R-:W-:-:S03]  /*a980*/  ISETP.LT.OR P4, PT, R0, 0x4a, !P5 ;  /* 0x0000004a0000780c */ /* 0x000fc60006f81670 */
[----:B------:R-:W-:Y:S01]  /*a990*/  @!P3 STG.E.U8 desc[UR48][R14.64+0x41], R43 ;  /* 0x0000412b0e00b986 */ /* 0x000fe2000c101130 */
[C---:B------:R-:W-:Y:S02]  /*a9a0*/  ISETP.LT.OR P3, PT, R0.reuse, 0x49, !P5 ;  /* 0x000000490000780c */ /* 0x040fe40006f61670 */
[----:B------:R-:W-:-:S07]  /*a9b0*/  ISETP.LT.OR P5, PT, R0, 0x4a, !P6 ;  /* 0x0000004a0000780c */ /* 0x000fce00077a1670 */
[----:B------:R-:W-:-:S04]  /*a9c0*/  @!P4 IMAD R45, R45, R19, RZ ;  /* 0x000000132d2dc224 */ /* 0x000fc800078e02ff */
[-C--:B------:R-:W-:Y:S02]  /*a9d0*/  @!P3 IMAD R21, R44, R19.reuse, RZ ;  /* 0x000000132c15b224 */ /* 0x080fe400078e02ff */
[----:B0-----:R-:W-:Y:S02]  /*a9e0*/  @!P3 IMAD.MOV.U32 R4, RZ, RZ, R8 ;  /* 0x000000ffff04b224 */ /* 0x001fe400078e0008 */
[----:B------:R-:W-:Y:S02]  /*a9f0*/  @!P3 IMAD.MOV.U32 R5, RZ, RZ, R9 ;  /* 0x000000ffff05b224 */ /* 0x000fe400078e0009 */
[----:B------:R-:W-:-:S03]  /*aa00*/  @!P5 IMAD R47, R47, R19, RZ ;  /* 0x000000132f2fd224 */ /* 0x000fc600078e02ff */
[----:B------:R0:W-:Y:S01]  /*aa10*/  @!P3 STG.E.U8 desc[UR48][R4.64+0x48], R21 ;  /* 0x000048150400b986 */ /* 0x0001e2000c101130 */
[----:B------:R-:W-:Y:S02]  /*aa20*/  ISETP.LT.OR P3, PT, R0, 0x49, !P6 ;  /* 0x000000490000780c */ /* 0x000fe40007761670 */
[----:B------:R-:W-:Y:S01]  /*aa30*/  ISETP.GE.AND P6, PT, R3, 0x101, PT ;  /* 0x000001010300780c */ /* 0x000fe20003fc6270 */
[----:B0-----:R-:W-:Y:S02]  /*aa40*/  @!P4 IMAD.MOV.U32 R4, RZ, RZ, R8 ;  /* 0x000000ffff04c224 */ /* 0x001fe400078e0008 */
[----:B------:R-:W-:-:S08]  /*aa50*/  @!P4 IMAD.MOV.U32 R5, RZ, RZ, R9 ;  /* 0x000000ffff05c224 */ /* 0x000fd000078e0009 */
[----:B------:R-:W-:Y:S01]  /*aa60*/  @!P3 IMAD R15, R46, R19, RZ ;  /* 0x000000132e0fb224 */ /* 0x000fe200078e02ff */
[----:B------:R-:W-:Y:S01]  /*aa70*/  @!P4 STG.E.U8 desc[UR48][R4.64+0x49], R45 ;  /* 0x0000492d0400c986 */ /* 0x000fe2000c101130 */
[----:B------:R-:W-:-:S04]  /*aa80*/  @!P3 IADD3 R6, P4, R8, UR43, RZ ;  /* 0x0000002b0806bc10 */ /* 0x000fc8000ff9e0ff */
[----:B------:R-:W-:Y:S02]  /*aa90*/  @!P3 IADD3.X R7, R9, UR42, RZ, P4, !PT ;  /* 0x0000002a0907bc10 */ /* 0x000fe4000a7fe4ff */
[----:B------:R-:W-:-:S03]  /*aaa0*/  @!P5 IADD3 R8, P4, R8, UR43, RZ ;  /* 0x0000002b0808dc10 */ /* 0x000fc6000ff9e0ff */
[----:B------:R0:W-:Y:S01]  /*aab0*/  @!P3 STG.E.U8 desc[UR48][R6.64+0x48], R15 ;  /* 0x0000480f0600b986 */ /* 0x0001e2000c101130 */
[C---:B------:R-:W-:Y:S02]  /*aac0*/  ISETP.LT.OR P3, PT, R0.reuse, 0x41, !P6 ;  /* 0x000000410000780c */ /* 0x040fe40007761670 */
[----:B------:R-:W-:Y:S02]  /*aad0*/  @!P5 IADD3.X R9, R9, UR42, RZ, P4, !PT ;  /* 0x0000002a0909dc10 */ /* 0x000fe4000a7fe4ff */
[----:B------:R-:W-:-:S03]  /*aae0*/  ISETP.LT.OR P4, PT, R0, 0x42, !P6 ;  /* 0x000000420000780c */ /* 0x000fc60007781670 */
[----:B------:R-:W-:Y:S01]  /*aaf0*/  @!P5 STG.E.U8 desc[UR48][R8.64+0x49], R47 ;  /* 0x0000492f0800d986 */ /* 0x000fe2000c101130 */
[----:B------:R-:W-:-:S05]  /*ab00*/  ISETP.LT.OR P5, PT, R0, 0x41, !P2 ;  /* 0x000000410000780c */ /* 0x000fca00057a1670 */
[----:B------:R-:W-:-:S04]  /*ab10*/  @!P3 IMAD R3, R32, R19, RZ ;  /* 0x000000132003b224 */ /* 0x000fc800078e02ff */
[-C--:B------:R-:W-:Y:S01]  /*ab20*/  @!P4 IMAD R33, R33, R19.reuse, RZ ;  /* 0x000000132121c224 */ /* 0x080fe200078e02ff */
[----:B------:R1:W-:Y:S01]  /*ab30*/  @!P3 STG.E.U8 desc[UR48][R10.64+0x40], R3 ;  /* 0x000040030a00b986 */ /* 0x0003e2000c101130 */
[----:B------:R-:W-:Y:S02]  /*ab40*/  ISETP.LT.OR P3, PT, R0, 0x42, !P2 ;  /* 0x000000420000780c */ /* 0x000fe40005761670 */
[----:B0-----:R-:W-:Y:S01]  /*ab50*/  @!P5 IMAD R15, R34, R19, RZ ;  /* 0x00000013220fd224 */ /* 0x001fe200078e02ff */
[----:B------:R-:W-:Y:S01]  /*ab60*/  @!P4 STG.E.U8 desc[UR48][R10.64+0x41], R33 ;  /* 0x000041210a00c986 */ /* 0x000fe2000c101130 */
[----:B------:R-:W-:-:S04]  /*ab70*/  @!P5 IADD3 R4, P4, R10, UR43, RZ ;  /* 0x0000002b0a04dc10 */ /* 0x000fc8000ff9e0ff */
[----:B------:R-:W-:Y:S02]  /*ab80*/  @!P5 IADD3.X R5, R11, UR42, RZ, P4, !PT ;  /* 0x0000002a0b05dc10 */ /* 0x000fe4000a7fe4ff */
[C---:B------:R-:W-:Y:S02]  /*ab90*/  ISETP.LT.OR P4, PT, R0.reuse, 0x49, !P6 ;  /* 0x000000490000780c */ /* 0x040fe40007781670 */
[----:B------:R-:W-:Y:S01]  /*aba0*/  ISETP.LT.OR P6, PT, R0, 0x4a, !P6 ;  /* 0x0000004a0000780c */ /* 0x000fe200077c1670 */
[----:B------:R0:W-:Y:S01]  /*abb0*/  @!P5 STG.E.U8 desc[UR48][R4.64+0x40], R15 ;  /* 0x0000400f0400d986 */ /* 0x0001e2000c101130 */
[----:B------:R-:W-:Y:S01]  /*abc0*/  @!P3 IADD3 R6, P5, R10, UR43, RZ ;  /* 0x0000002b0a06bc10 */ /* 0x000fe2000ffbe0ff */
[----:B------:R-:W-:-:S03]  /*abd0*/  @!P3 IMAD R35, R35, R19, RZ ;  /* 0x000000132323b224 */ /* 0x000fc600078e02ff */
[----:B------:R-:W-:Y:S02]  /*abe0*/  @!P3 IADD3.X R7, R11, UR42, RZ, P5, !PT ;  /* 0x0000002a0b07bc10 */ /* 0x000fe4000affe4ff */
[C---:B------:R-:W-:Y:S02]  /*abf0*/  ISETP.LT.OR P5, PT, R0.reuse, 0x49, !P2 ;  /* 0x000000490000780c */ /* 0x040fe400057a1670 */
[----:B------:R-:W-:Y:S01]  /*ac00*/  ISETP.LT.OR P2, PT, R0, 0x4a, !P2 ;  /* 0x0000004a0000780c */ /* 0x000fe20005741670 */
[-C--:B-1----:R-:W-:Y:S01]  /*ac10*/  @!P4 IMAD R3, R36, R19.reuse, RZ ;  /* 0x000000132403c224 */ /* 0x082fe200078e02ff */
[----:B------:R-:W-:Y:S01]  /*ac20*/  @!P3 STG.E.U8 desc[UR48][R6.64+0x41], R35 ;  /* 0x000041230600b986 */ /* 0x000fe2000c101130 */
[-C--:B------:R-:W-:Y:S01]  /*ac30*/  @!P6 IMAD R37, R37, R19.reuse, RZ ;  /* 0x000000132525e224 */ /* 0x080fe200078e02ff */
[----:B------:R-:W-:Y:S02]  /*ac40*/  ISETP.LT.OR P3, PT, R0, 0x41, !P0 ;  /* 0x000000410000780c */ /* 0x000fe40004761670 */
[----:B------:R1:W-:Y:S04]  /*ac50*/  @!P4 STG.E.U8 desc[UR48][R10.64+0x48], R3 ;  /* 0x000048030a00c986 */ /* 0x0003e8000c101130 */
[----:B------:R-:W-:Y:S01]  /*ac60*/  @!P6 STG.E.U8 desc[UR48][R10.64+0x49], R37 ;  /* 0x000049250a00e986 */ /* 0x000fe2000c101130 */
[----:B0-----:R-:W-:Y:S01]  /*ac70*/  @!P5 IADD3 R4, P4, R10, UR43, RZ ;  /* 0x0000002b0a04dc10 */ /* 0x001fe2000ff9e0ff */
[-C--:B------:R-:W-:Y:S01]  /*ac80*/  @!P5 IMAD R15, R38, R19.reuse, RZ ;  /* 0x00000013260fd224 */ /* 0x080fe200078e02ff */
[----:B------:R-:W-:Y:S01]  /*ac90*/  ISETP.LT.OR P6, PT, R0, 0x42, !P0 ;  /* 0x000000420000780c */ /* 0x000fe200047c1670 */
[----:B------:R-:W-:Y:S01]  /*aca0*/  @!P2 IMAD R39, R39, R19, RZ ;  /* 0x000000132727a224 */ /* 0x000fe200078e02ff */
[----:B------:R-:W-:-:S02]  /*acb0*/  @!P5 IADD3.X R5, R11, UR42, RZ, P4, !PT ;  /* 0x0000002a0b05dc10 */ /* 0x000fc4000a7fe4ff */
[----:B------:R-:W-:Y:S01]  /*acc0*/  @!P2 IADD3 R8, P4, R10, UR43, RZ ;  /* 0x0000002b0a08ac10 */ /* 0x000fe2000ff9e0ff */
[-C--:B-1----:R-:W-:Y:S02]  /*acd0*/  @!P3 IMAD R3, R24, R19.reuse, RZ ;  /* 0x000000131803b224 */ /* 0x082fe400078e02ff */
[----:B------:R0:W-:Y:S01]  /*ace0*/  @!P5 STG.E.U8 desc[UR48][R4.64+0x48], R15 ;  /* 0x0000480f0400d986 */ /* 0x0001e2000c101130 */
[C---:B------:R-:W-:Y:S02]  /*acf0*/  ISETP.LT.OR P5, PT, R0.reuse, 0x41, !P1 ;  /* 0x000000410000780c */ /* 0x040fe40004fa1670 */
[----:B------:R-:W-:Y:S02]  /*ad00*/  @!P2 IADD3.X R9, R11, UR42, RZ, P4, !PT ;  /* 0x0000002a0b09ac10 */ /* 0x000fe4000a7fe4ff */
[----:B------:R-:W-:Y:S01]  /*ad10*/  ISETP.LT.OR P4, PT, R0, 0x42, !P1 ;  /* 0x000000420000780c */ /* 0x000fe20004f81670 */
[----:B------:R-:W-:Y:S02]  /*ad20*/  @!P6 IMAD R25, R25, R19, RZ ;  /* 0x000000131919e224 */ /* 0x000fe400078e02ff */
[----:B------:R-:W-:Y:S01]  /*ad30*/  @!P2 STG.E.U8 desc[UR48][R8.64+0x49], R39 ;  /* 0x000049270800a986 */ /* 0x000fe2000c101130 */
[----:B------:R-:W-:-:S03]  /*ad40*/  IADD3 R7, P2, R10, UR41, RZ ;  /* 0x000000290a077c10 */ /* 0x000fc6000ff5e0ff */
[----:B------:R-:W-:Y:S01]  /*ad50*/  @!P6 STG.E.U8 desc[UR48][R12.64+0x41], R25 ;  /* 0x000041190c00e986 */ /* 0x000fe2000c101130 */
[----:B------:R-:W-:Y:S02]  /*ad60*/  IADD3.X R14, R11, UR40, RZ, P2, !PT ;  /* 0x000000280b0e7c10 */ /* 0x000fe400097fe4ff */
[----:B0-----:R-:W-:Y:S01]  /*ad70*/  @!P5 IADD3 R4, P2, R7, UR43, RZ ;  /* 0x0000002b0704dc10 */ /* 0x001fe2000ff5e0ff */
[----:B------:R0:W-:Y:S01]  /*ad80*/  @!P3 STG.E.U8 desc[UR48][R12.64+0x40], R3 ;  /* 0x000040030c00b986 */ /* 0x0001e2000c101130 */
[C---:B------:R-:W-:Y:S01]  /*ad90*/  ISETP.LT.OR P6, PT, R0.reuse, 0x49, !P1 ;  /* 0x000000490000780c */ /* 0x040fe20004fc1670 */
[----:B------:R-:W-:Y:S01]  /*ada0*/  @!P4 IMAD R27, R27, R19, RZ ;  /* 0x000000131b1bc224 */ /* 0x000fe200078e02ff */
[C---:B------:R-:W-:Y:S02]  /*adb0*/  ISETP.LT.OR P1, PT, R0.reuse, 0x4a, !P1 ;  /* 0x0000004a0000780c */ /* 0x040fe40004f21670 */
[C---:B------:R-:W-:Y:S02]  /*adc0*/  ISETP.LT.OR P3, PT, R0.reuse, 0x49, !P0 ;  /* 0x000000490000780c */ /* 0x040fe40004761670 */
[----:B------:R-:W-:-:S02]  /*add0*/  ISETP.LT.OR P0, PT, R0, 0x4a, !P0 ;  /* 0x0000004a0000780c */ /* 0x000fc40004701670 */
[----:B------:R-:W-:Y:S02]  /*ade0*/  @!P5 IADD3.X R5, R14, UR42, RZ, P2, !PT ;  /* 0x0000002a0e05dc10 */ /* 0x000fe400097fe4ff */
[----:B------:R-:W-:Y:S01]  /*adf0*/  IADD3 R10, P2, R10, UR41, RZ ;  /* 0x000000290a0a7c10 */ /* 0x000fe2000ff5e0ff */
[-C--:B0-----:R-:W-:Y:S02]  /*ae00*/  @!P5 IMAD R3, R26, R19.reuse, RZ ;  /* 0x000000131a03d224 */ /* 0x081fe400078e02ff */
[-C--:B------:R-:W-:Y:S01]  /*ae10*/  @!P6 IMAD R21, R30, R19.reuse, RZ ;  /* 0x000000131e15e224 */ /* 0x080fe200078e02ff */
[----:B------:R-:W-:Y:S01]  /*ae20*/  IADD3.X R11, R11, UR40, RZ, P2, !PT ;  /* 0x000000280b0b7c10 */ /* 0x000fe200097fe4ff */
[-C--:B------:R-:W-:Y:S01]  /*ae30*/  @!P1 IMAD R31, R31, R19.reuse, RZ ;  /* 0x000000131f1f9224 */ /* 0x080fe200078e02ff */
[----:B------:R0:W-:Y:S01]  /*ae40*/  @!P5 STG.E.U8 desc[UR48][R4.64+0x40], R3 ;  /* 0x000040030400d986 */ /* 0x0001e2000c101130 */
[----:B------:R-:W-:Y:S01]  /*ae50*/  @!P4 IADD3 R6, P5, R10, UR43, RZ ;  /* 0x0000002b0a06cc10 */ /* 0x000fe2000ffbe0ff */
[-C--:B------:R-:W-:Y:S01]  /*ae60*/  @!P3 IMAD R15, R28, R19.reuse, RZ ;  /* 0x000000131c0fb224 */ /* 0x080fe200078e02ff */
[----:B------:R-:W-:Y:S01]  /*ae70*/  @!P6 IADD3 R8, P2, R7, UR43, RZ ;  /* 0x0000002b0708ec10 */ /* 0x000fe2000ff5e0ff */
[----:B------:R-:W-:Y:S01]  /*ae80*/  @!P0 IMAD R29, R29, R19, RZ ;  /* 0x000000131d1d8224 */ /* 0x000fe200078e02ff */
[----:B------:R-:W-:-:S02]  /*ae90*/  @!P4 IADD3.X R7, R11, UR42, RZ, P5, !PT ;  /* 0x0000002a0b07cc10 */ /* 0x000fc4000affe4ff */
[----:B------:R-:W-:Y:S02]  /*aea0*/  @!P1 IADD3 R10, P5, R10, UR43, RZ ;  /* 0x0000002b0a0a9c10 */ /* 0x000fe4000ffbe0ff */
[----:B------:R-:W-:Y:S01]  /*aeb0*/  @!P6 IADD3.X R9, R14, UR42, RZ, P2, !PT ;  /* 0x0000002a0e09ec10 */ /* 0x000fe200097fe4ff */
[----:B------:R0:W-:Y:S01]  /*aec0*/  @!P4 STG.E.U8 desc[UR48][R6.64+0x41], R27 ;  /* 0x0000411b0600c986 */ /* 0x0001e2000c101130 */
[----:B------:R-:W-:-:S03]  /*aed0*/  @!P1 IADD3.X R11, R11, UR42, RZ, P5, !PT ;  /* 0x0000002a0b0b9c10 */ /* 0x000fc6000affe4ff */
[----:B------:R0:W-:Y:S04]  /*aee0*/  @!P3 STG.E.U8 desc[UR48][R12.64+0x48], R15 ;  /* 0x0000480f0c00b986 */ /* 0x0001e8000c101130 */
[----:B------:R0:W-:Y:S04]  /*aef0*/  @!P0 STG.E.U8 desc[UR48][R12.64+0x49], R29 ;  /* 0x0000491d0c008986 */ /* 0x0001e8000c101130 */
[----:B------:R0:W-:Y:S04]  /*af00*/  @!P6 STG.E.U8 desc[UR48][R8.64+0x48], R21 ;  /* 0x000048150800e986 */ /* 0x0001e8000c101130 */
[----:B------:R0:W-:Y:S02]  /*af10*/  @!P1 STG.E.U8 desc[UR48][R10.64+0x49], R31 ;  /* 0x0000491f0a009986 */ /* 0x0001e4000c101130 */
.L_x_63:
[----:B------:R-:W-:Y:S05]  /*af20*/  BSYNC B0 ;  /* 0x0000000000007941 */ /* 0x000fea0003800000 */
.L_x_29:
[----:B------:R-:W-:Y:S01]  /*af30*/  ULDC UR4, c[0x0][0xc] ;  /* 0x0000030000047ab9 */ /* 0x000fe20000000800 */
[----:B------:R-:W-:Y:S01]  /*af40*/  ULDC UR5, c[0x0][0x10] ;  /* 0x0000040000057ab9 */ /* 0x000fe20000000800 */
[----:B0-----:R-:W0:Y:S01]  /*af50*/  LDC R3, c[0x0][0x14] ;  /* 0x00000500ff037b82 */ /* 0x001e220000000800 */
[----:B------:R-:W-:Y:S01]  /*af60*/  UIMAD.WIDE.U32 UR4, UR4, UR5, URZ ;  /* 0x00000005040472a5 */ /* 0x000fe2000f8e003f */
[----:B------:R-:W-:Y:S01]  /*af70*/  PRMT R0, RZ, 0x7610, R0 ;  /* 0x00007610ff007816 */ /* 0x000fe20000000000 */
[----:B------:R-:W-:Y:S01]  /*af80*/  UMOV UR46, 0xffffffff ;  /* 0xffffffff002e7882 */ /* 0x000fe20000000000 */
[----:B------:R-:W-:-:S03]  /*af90*/  UMOV UR45, 0xffffffff ;  /* 0xffffffff002d7882 */ /* 0x000fc60000000000 */
[----:B0-----:R-:W-:-:S04]  /*afa0*/  IMAD.WIDE.U32 R16, R3, UR4, R16 ;  /* 0x0000000403107c25 */ /* 0x001fc8000f8e0010 */
[----:B------:R-:W-:Y:S01]  /*afb0*/  IMAD R3, R3, UR5, RZ ;  /* 0x0000000503037c24 */ /* 0x000fe2000f8e02ff */
[----:B------:R-:W-:Y:S02]  /*afc0*/  ULDC.64 UR4, c[0x0][0x650] ;  /* 0x0001940000047ab9 */ /* 0x000fe40000000a00 */
[----:B------:R-:W-:Y:S01]  /*afd0*/  ISETP.GE.U32.AND P0, PT, R16, UR4, PT ;  /* 0x0000000410007c0c */ /* 0x000fe2000bf06070 */
[----:B------:R-:W-:-:S05]  /*afe0*/  IMAD.IADD R17, R17, 0x1, R3 ;  /* 0x0000000111117824 */ /* 0x000fca00078e0203 */
[----:B------:R-:W-:-:S13]  /*aff0*/  ISETP.GE.U32.AND.EX P0, PT, R17, UR5, PT, P0 ;  /* 0x0000000511007c0c */ /* 0x000fda000bf06100 */
[----:B------:R-:W-:Y:S05]  /*b000*/  @P0 BRA `(.L_x_64) ;  /* 0x0000000400880947 */ /* 0x000fea0003800000 */
[----:B------:R-:W0:Y:S01]  /*b010*/  S2UR UR6, SR_CTAID.X ;  /* 0x00000000000679c3 */ /* 0x000e220000002500 */
[----:B------:R-:W-:Y:S01]  /*b020*/  ULDC.64 UR12, c[0x0][0x628] ;  /* 0x00018a00000c7ab9 */ /* 0x000fe20000000a00 */
[----:B------:R-:W-:Y:S01]  /*b030*/  ULDC UR4, c[0x0][0x150] ;  /* 0x0000540000047ab9 */ /* 0x000fe20000000800 */
[----:B------:R-:W-:Y:S01]  /*b040*/  ISETP.NE.U32.AND P0, PT, RZ, UR12, PT ;  /* 0x0000000cff007c0c */ /* 0x000fe2000bf05070 */
[----:B------:R-:W-:Y:S01]  /*b050*/  ULDC UR15, c[0x0][0x630] ;  /* 0x00018c00000f7ab9 */ /* 0x000fe20000000800 */
[C---:B------:R-:W-:Y:S01]  /*b060*/  R2UR UR16, R16.reuse ;  /* 0x00000000101072ca */ /* 0x040fe200000e0000 */
[----:B------:R-:W-:Y:S01]  /*b070*/  ULDC UR19, c[0x0][0x154] ;  /* 0x0000550000137ab9 */ /* 0x000fe20000000800 */
[----:B------:R-:W-:Y:S01]  /*b080*/  ISETP.NE.AND.EX P0, PT, RZ, UR13, PT, P0 ;  /* 0x0000000dff007c0c */ /* 0x000fe2000bf05300 */
[----:B------:R-:W3:Y:S01]  /*b090*/  S2UR UR17, SR_CTAID.Y ;  /* 0x00000000001179c3 */ /* 0x000ee20000002600 */
[----:B------:R-:W-:Y:S02]  /*b0a0*/  R2UR UR18, R17 ;  /* 0x00000000111272ca */ /* 0x000fe400000e0000 */
[----:B------:R-:W-:-:S02]  /*b0b0*/  R2UR UR10, R16 ;  /* 0x00000000100a72ca */ /* 0x000fc400000e0000 */
[----:B------:R-:W-:Y:S02]  /*b0c0*/  R2UR UR11, R17 ;  /* 0x00000000110b72ca */ /* 0x000fe400000e0000 */
[----:B0-----:R-:W-:-:S05]  /*b0d0*/  I2FP.F32.U32 R0, UR6 ;  /* 0x0000000600007c45 */ /* 0x001fca0008201000 */
[----:B------:R-:W-:-:S04]  /*b0e0*/  FMUL R0, R0, UR4 ;  /* 0x0000000400007c20 */ /* 0x000fc80008400000 */
[----:B------:R0:W4:Y:S01]  /*b0f0*/  F2I.U32.TRUNC.NTZ R3, R0 ;  /* 0x0000000000037305 */ /* 0x000122000020f000 */
[----:B---3--:R-:W-:Y:S05]  /*b100*/  @!P0 BRA `(.L_x_65) ;  /* 0x0000000000308947 */ /* 0x008fea0003800000 */
        /* <DEDUP_REMOVED lines=12> */
.L_x_65:
[----:B------:R-:W-:Y:S01]  /*b1d0*/  USHF.R.U64 UR45, UR10, UR15, UR11 ;  /* 0x0000000f0a2d7299 */ /* 0x000fe2000800120b */
[----:B0-----:R-:W-:Y:S01]  /*b1e0*/  I2FP.F32.U32 R0, UR17 ;  /* 0x0000001100007c45 */ /* 0x001fe20008201000 */
[----:B------:R-:W-:Y:S02]  /*b1f0*/  USHF.R.U32.HI UR4, URZ, UR15, UR11 ;  /* 0x0000000f3f047299 */ /* 0x000fe4000801160b */
        /* <DEDUP_REMOVED lines=8> */
[----:B------:R-:W-:Y:S01]  /*b280*/  UIMAD.WIDE.U32 UR8, UR10, UR12, UR8 ;  /* 0x0000000c0a0872a5 */ /* 0x000fe2000f8e0008 */
[----:B----4-:R-:W-:Y:S01]  /*b290*/  R2UR UR12, R3 ;  /* 0x00000000030c72ca */ /* 0x010fe200000e0000 */
[----:B------:R-:W-:Y:S01]  /*b2a0*/  UIMAD UR10, UR10, UR13, UR4 ;  /* 0x0000000d0a0a72a4 */ /* 0x000fe2000f8e0204 */
[----:B------:R-:W-:Y:S01]  /*b2b0*/  ULDC UR11, c[0x0][0x618] ;  /* 0x00018600000b7ab9 */ /* 0x000fe20000000800 */
[----:B------:R-:W-:Y:S02]  /*b2c0*/  ULDC UR20, c[0x0][0x658] ;  /* 0x0001960000147ab9 */ /* 0x000fe40000000800 */
[----:B------:R-:W-:Y:S01]  /*b2d0*/  UIADD3 UR10, UR9, UR10, URZ ;  /* 0x0000000a090a7290 */ /* 0x000fe2000fffe03f */
[----:B------:R-:W-:Y:S01]  /*b2e0*/  UMOV UR16, 0xffffffff ;  /* 0xffffffff00107882 */ /* 0x000fe20000000000 */
[----:B------:R-:W-:Y:S01]  /*b2f0*/  ULDC.64 UR4, c[0x0][0x640] ;  /* 0x0001900000047ab9 */ /* 0x000fe20000000a00 */
[----:B------:R-:W-:Y:S01]  /*b300*/  USHF.L.U32 UR16, UR16, UR20, URZ ;  /* 0x0000001410107299 */ /* 0x000fe2000800063f */
[----:B------:R-:W-:Y:S01]  /*b310*/  ISETP.NE.U32.AND P0, PT, RZ, UR4, PT ;  /* 0x00000004ff007c0c */ /* 0x000fe2000bf05070 */
[----:B------:R-:W-:-:S02]  /*b320*/  USHF.R.U64 UR8, UR8, UR11, UR10 ;  /* 0x0000000b08087299 */ /* 0x000fc4000800120a */
[----:B------:R-:W-:Y:S01]  /*b330*/  USHF.R.U32.HI UR10, URZ, UR11, UR10 ;  /* 0x0000000b3f0a7299 */ /* 0x000fe2000801160a */
[----:B0-----:R-:W-:Y:S01]  /*b340*/  R2UR UR14, R0 ;  /* 0x00000000000e72ca */ /* 0x001fe200000e0000 */
[----:B------:R-:W-:Y:S01]  /*b350*/  ULDC UR15, c[0x0][0x608] ;  /* 0x00018200000f7ab9 */ /* 0x000fe20000000800 */
[----:B------:R-:W-:Y:S01]  /*b360*/  ULOP3.LUT UR47, URZ, UR16, URZ, 0x33, !UPT ;  /* 0x000000103f2f7292 */ /* 0x000fe2000f8e333f */
[----:B------:R-:W-:Y:S01]  /*b370*/  ISETP.NE.AND.EX P0, PT, RZ, UR5, PT, P0 ;  /* 0x00000005ff007c0c */ /* 0x000fe2000bf05300 */
[----:B------:R-:W-:Y:S02]  /*b380*/  USHF.R.U64 UR16, UR8, UR15, UR10 ;  /* 0x0000000f08107299 */ /* 0x000fe4000800120a */
[----:B------:R-:W-:Y:S01]  /*b390*/  USHF.R.U32.HI UR10, URZ, UR15, UR10 ;  /* 0x0000000f3f0a7299 */ /* 0x000fe2000801160a */
[----:B------:R-:W-:Y:S01]  /*b3a0*/  UMOV UR18, 0x1 ;  /* 0x0000000100127882 */ /* 0x000fe20000000000 */
[----:B------:R-:W-:Y:S02]  /*b3b0*/  UIADD3 UR12, -UR12, URZ, URZ ;  /* 0x0000003f0c0c7290 */ /* 0x000fe4000fffe13f */
[----:B------:R-:W-:-:S02]  /*b3c0*/  USHF.L.U32 UR23, UR18, UR20, URZ ;  /* 0x0000001412177299 */ /* 0x000fc4000800063f */
[----:B------:R-:W-:Y:S01]  /*b3d0*/  USHF.R.U64 UR18, UR16, UR20, UR10 ;  /* 0x0000001410127299 */ /* 0x000fe2000800120a */
[----:B------:R-:W-:Y:S01]  /*b3e0*/  ULDC UR13, c[0x0][0x144] ;  /* 0x00005100000d7ab9 */ /* 0x000fe20000000800 */
[----:B------:R-:W-:Y:S01]  /*b3f0*/  ULDC UR7, c[0x0][0x600] ;  /* 0x0001800000077ab9 */ /* 0x000fe20000000800 */
[----:B------:R-:W-:Y:S02]  /*b400*/  USHF.R.U32.HI UR10, URZ, UR20, UR10 ;  /* 0x000000143f0a7299 */ /* 0x000fe4000801160a */
[----:B------:R-:W-:Y:S02]  /*b410*/  UIMAD UR20, UR13, UR12, UR6 ;  /* 0x0000000c0d1472a4 */ /* 0x000fe4000f8e0206 */
[----:B------:R-:W-:Y:S02]  /*b420*/  UIADD3 UR9, UR7, -0x1, URZ ;  /* 0xffffffff07097890 */ /* 0x000fe4000fffe03f */
[----:B------:R-:W-:Y:S01]  /*b430*/  UIADD3 UR19, -UR14, URZ, URZ ;  /* 0x0000003f0e137290 */ /* 0x000fe2000fffe13f */
        /* <DEDUP_REMOVED lines=17> */
.L_x_66:
[----:B------:R-:W-:Y:S01]  /*b550*/  UISETP.NE.AND UP0, UPT, UR39, URZ, UPT ;  /* 0x0000003f2700728c */ /* 0x000fe2000bf05270 */
[----:B------:R-:W-:Y:S01]  /*b560*/  IMAD.MOV.U32 R0, RZ, RZ, 0x1 ;  /* 0x00000001ff007424 */ /* 0x000fe200078e00ff */
[----:B------:R-:W-:Y:S02]  /*b570*/  USHF.R.U64 UR4, UR6, UR21, UR10 ;  /* 0x0000001506047299 */ /* 0x000fe4000800120a */
[----:B------:R-:W-:Y:S02]  /*b580*/  ULOP3.LUT UR47, UR16, UR47, URZ, 0xc0, !UPT ;  /* 0x0000002f102f7292 */ /* 0x000fe4000f8ec03f */
[----:B------:R-:W-:Y:S02]  /*b590*/  UIADD3 UR5, -UR4, URZ, URZ ;  /* 0x0000003f04057290 */ /* 0x000fe4000fffe13f */
[----:B------:R-:W-:Y:S02]  /*b5a0*/  UIMAD UR47, UR23, UR4, UR47 ;  /* 0x00000004172f72a4 */ /* 0x000fe4000f8e022f */
[----:B------:R-:W-:-:S02]  /*b5b0*/  ULOP3.LUT UR9, UR8, UR9, URZ, 0xc0, !UPT ;  /* 0x0000000908097292 */ /* 0x000fc4000f8ec03f */
[----:B------:R-:W-:Y:S02]  /*b5c0*/  @UP0 UIMAD UR20, UR24, UR19, UR17 ;  /* 0x00000013181402a4 */ /* 0x000fe4000f8e0211 */
[----:B------:R-:W-:-:S03]  /*b5d0*/  UIMAD UR4, UR5, UR22, UR18 ;  /* 0x00000016050472a4 */ /* 0x000fc6000f8e0212 */
[----:B------:R-:W-:Y:S01]  /*b5e0*/  ULDC UR5, c[0x0][0x610] ;  /* 0x0001840000057ab9 */ /* 0x000fe20000000800 */
[----:B------:R-:W-:Y:S02]  /*b5f0*/  UIMAD UR4, UR4, UR7, UR9 ;  /* 0x00000007040472a4 */ /* 0x000fe4000f8e0209 */
[----:B------:R-:W-:-:S04]  /*b600*/  UIMAD UR47, UR47, UR5, UR20 ;  /* 0x000000052f2f72a4 */ /* 0x000fc8000f8e0214 */
[----:B------:R-:W-:Y:S02]  /*b610*/  USEL UR46, UR4, UR47, !UP0 ;  /* 0x0000002f042e7287 */ /* 0x000fe4000c000000 */
[----:B------:R-:W-:-:S12]  /*b620*/  USEL UR47, UR47, UR4, !UP0 ;  /* 0x000000042f2f7287 */ /* 0x000fd8000c000000 */
.L_x_64:
[----:B------:R-:W-:-:S13]  /*b630*/  LOP3.LUT P0, RZ, R0, 0xff, RZ, 0xc0, !PT ;  /* 0x000000ff00ff7812 */ /* 0x000fda000780c0ff */
[----:B------:R-:W-:Y:S05]  /*b640*/  @P0 BRA `(.L_x_67) ;  /* 0xffffff5c00000947 */ /* 0x000fea000383ffff */
[----:B------:R-:W-:Y:S05]  /*b650*/  EXIT ;  /* 0x000000000000794d */ /* 0x000fea0003800000 */
.L_x_4:
[----:B------:R-:W-:Y:S01]  /*b660*/  ULDC.64 UR8, c[0x0][0x650] ;  /* 0x0001940000087ab9 */ /* 0x000fe20000000a00 */
[----:B------:R-:W-:Y:S01]  /*b670*/  PRMT R0, RZ, 0x7610, R0 ;  /* 0x00007610ff007816 */ /* 0x000fe20000000000 */
[----:B------:R-:W-:Y:S01]  /*b680*/  IMAD.MOV.U32 R3, RZ, RZ, -0x1 ;  /* 0xffffffffff037424 */ /* 0x000fe200078e00ff */
[----:B------:R-:W-:Y:S01]  /*b690*/  ISETP.GE.U32.AND P0, PT, R16, UR8, PT ;  /* 0x0000000810007c0c */ /* 0x000fe2000bf06070 */
[----:B------:R-:W-:Y:S02]  /*b6a0*/  IMAD.MOV.U32 R4, RZ, RZ, -0x1 ;  /* 0xffffffffff047424 */ /* 0x000fe400078e00ff */
[----:B------:R-:W-:Y:S01]  /*b6b0*/  IMAD.MOV.U32 R11, RZ, RZ, -0x1 ;  /* 0xffffffffff0b7424 */ /* 0x000fe200078e00ff */
[----:B------:R-:W-:-:S13]  /*b6c0*/  ISETP.GE.U32.AND.EX P0, PT, R17, UR9, PT, P0 ;  /* 0x0000000911007c0c */ /* 0x000fda000bf06100 */
[----:B------:R-:W-:Y:S05]  /*b6d0*/  @P0 BRA `(.L_x_68) ;  /* 0x00000004008c0947 */ /* 0x000fea0003800000 */
[----:B------:R-:W-:Y:S01]  /*b6e0*/  I2FP.F32.U32 R0, UR4 ;  /* 0x0000000400007c45 */ /* 0x000fe20008201000 */
[----:B0-----:R-:W-:Y:S01]  /*b6f0*/  ULDC.64 UR16, c[0x0][0x628] ;  /* 0x00018a0000107ab9 */ /* 0x001fe20000000a00 */
        /* <DEDUP_REMOVED lines=24> */
.L_x_69:
        /* <DEDUP_REMOVED lines=24> */
[----:B------:R-:W-:Y:S01]  /*ba00*/  UMOV UR19, 0x1 ;  /* 0x0000000100137882 */ /* 0x000fe20000000000 */
[----:B------:R-:W-:Y:S01]  /*ba10*/  ULDC UR20, c[0x0][0x608] ;  /* 0x0001820000147ab9 */ /* 0x000fe20000000800 */
[----:B------:R-:W-:Y:S01]  /*ba20*/  USHF.L.U32 UR26, UR19, UR23, URZ ;  /* 0x00000017131a7299 */ /* 0x000fe2000800063f */
[----:B------:R-:W-:Y:S01]  /*ba30*/  ISETP.NE.AND.EX P0, PT, RZ, UR9, PT, P0 ;  /* 0x00000009ff007c0c */ /* 0x000fe2000bf05300 */
[----:B------:R-:W-:Y:S02]  /*ba40*/  USHF.R.U64 UR19, UR18, UR20, UR11 ;  /* 0x0000001412137299 */ /* 0x000fe4000800120b */
[----:B------:R-:W-:Y:S02]  /*ba50*/  USHF.R.U32.HI UR11, URZ, UR20, UR11 ;  /* 0x000000143f0b7299 */ /* 0x000fe4000801160b */
[----:B------:R-:W-:-:S02]  /*ba60*/  UIADD3 UR15, -UR15, URZ, URZ ;  /* 0x0000003f0f0f7290 */ /* 0x000fc4000fffe13f */
[----:B------:R-:W-:Y:S01]  /*ba70*/  USHF.R.U64 UR20, UR19, UR23, UR11 ;  /* 0x0000001713147299 */ /* 0x000fe2000800120b */
[----:B------:R-:W-:Y:S01]  /*ba80*/  ULDC UR16, c[0x0][0x144] ;  /* 0x0000510000107ab9 */ /* 0x000fe20000000800 */
[----:B------:R-:W-:Y:S01]  /*ba90*/  ULDC UR6, c[0x0][0x600] ;  /* 0x0001800000067ab9 */ /* 0x000fe20000000800 */
[----:B------:R-:W-:Y:S02]  /*baa0*/  USHF.R.U32.HI UR11, URZ, UR23, UR11 ;  /* 0x000000173f0b7299 */ /* 0x000fe4000801160b */
[----:B------:R-:W-:Y:S02]  /*bab0*/  UIMAD UR23, UR16, UR15, UR4 ;  /* 0x0000000f101772a4 */ /* 0x000fe4000f8e0204 */
[----:B------:R-:W-:Y:S02]  /*bac0*/  UIADD3 UR22, UR6, -0x1, URZ ;  /* 0xffffffff06167890 */ /* 0x000fe4000fffe03f */
[----:B------:R-:W-:Y:S02]  /*bad0*/  ULOP3.LUT UR27, URZ, UR13, URZ, 0x33, !UPT ;  /* 0x0000000d3f1b7292 */ /* 0x000fe4000f8e333f */
        /* <DEDUP_REMOVED lines=18> */
.L_x_70:
[----:B------:R-:W-:Y:S01]  /*bc00*/  UISETP.NE.AND UP0, UPT, UR39, URZ, UPT ;  /* 0x0000003f2700728c */ /* 0x000fe2000bf05270 */
[----:B------:R-:W-:Y:S01]  /*bc10*/  IMAD.MOV.U32 R0, RZ, RZ, 0x1 ;  /* 0x00000001ff007424 */ /* 0x000fe200078e00ff */
[----:B------:R-:W-:Y:S01]  /*bc20*/  USHF.R.U64 UR8, UR4, UR24, UR11 ;  /* 0x0000001804087299 */ /* 0x000fe2000800120b */
[----:B------:R-:W-:Y:S01]  /*bc30*/  IMAD.U32 R11, RZ, RZ, UR5 ;  /* 0x00000005ff0b7e24 */ /* 0x000fe2000f8e00ff */
[----:B------:R-:W-:Y:S02]  /*bc40*/  ULOP3.LUT UR4, UR19, UR27, URZ, 0xc0, !UPT ;  /* 0x0000001b13047292 */ /* 0x000fe4000f8ec03f */
[----:B------:R-:W-:Y:S02]  /*bc50*/  ULOP3.LUT UR18, UR18, UR22, URZ, 0xc0, !UPT ;  /* 0x0000001612127292 */ /* 0x000fe4000f8ec03f */
[----:B------:R-:W-:-:S03]  /*bc60*/  UIMAD UR4, UR26, UR8, UR4 ;  /* 0x000000081a0472a4 */ /* 0x000fc6000f8e0204 */
[----:B------:R-:W-:Y:S02]  /*bc70*/  @UP0 UIMAD UR23, UR28, UR21, UR7 ;  /* 0x000000151c1702a4 */ /* 0x000fe4000f8e0207 */
[----:B------:R-:W-:-:S03]  /*bc80*/  UIADD3 UR7, -UR8, URZ, URZ ;  /* 0x0000003f08077290 */ /* 0x000fc6000fffe13f */
[----:B------:R-:W-:Y:S01]  /*bc90*/  ULDC UR8, c[0x0][0x610] ;  /* 0x0001840000087ab9 */ /* 0x000fe20000000800 */
[----:B------:R-:W-:Y:S02]  /*bca0*/  UIMAD UR7, UR7, UR25, UR20 ;  /* 0x00000019070772a4 */ /* 0x000fe4000f8e0214 */
[----:B------:R-:W-:Y:S02]  /*bcb0*/  UIMAD UR4, UR4, UR8, UR23 ;  /* 0x00000008040472a4 */ /* 0x000fe4000f8e0217 */
[----:B------:R-:W-:-:S04]  /*bcc0*/  UIMAD UR7, UR7, UR6, UR18 ;  /* 0x00000006070772a4 */ /* 0x000fc8000f8e0212 */
[----:B------:R-:W-:Y:S02]  /*bcd0*/  USEL UR6, UR7, UR4, !UP0 ;  /* 0x0000000407067287 */ /* 0x000fe4000c000000 */
[----:B------:R-:W-:-:S04]  /*bce0*/  USEL UR4, UR4, UR7, !UP0 ;  /* 0x0000000704047287 */ /* 0x000fc8000c000000 */
[----:B------:R-:W-:Y:S02]  /*bcf0*/  IMAD.U32 R4, RZ, RZ, UR6 ;  /* 0x00000006ff047e24 */ /* 0x000fe4000f8e00ff */
[----:B------:R-:W-:-:S07]  /*bd00*/  IMAD.U32 R3, RZ, RZ, UR4 ;  /* 0x00000004ff037e24 */ /* 0x000fce000f8e00ff */
.L_x_68:
[----:B------:R-:W-:-:S08]  /*bd10*/  NOP ;  /* 0x0000000000007918 */ /* 0x000fd00000000000 */
[----:B------:R-:W1:-:S00]  /*bd20*/  USETMAXREG.DEALLOC.CTAPOOL 0x28 ;  /* 0x00000028000079c8 */ /* 0x000e4000080e0500 */
[----:B------:R-:W-:-:S13]  /*bd30*/  ISETP.NE.AND P0, PT, RZ, UR10, PT ;  /* 0x0000000aff007c0c */ /* 0x000fda000bf05270 */
[----:B0-----:R-:W-:Y:S05]  /*bd40*/  @P0 EXIT ;  /* 0x000000000000094d */ /* 0x001fea0003800000 */
[----:B-1----:R-:W-:Y:S01]  /*bd50*/  LOP3.LUT P0, RZ, R0, 0xff, RZ, 0xc0, !PT ;  /* 0x000000ff00ff7812 */ /* 0x002fe2000780c0ff */
[----:B------:R-:W-:Y:S02]  /*bd60*/  IMAD.MOV.U32 R0, RZ, RZ, 0x1 ;  /* 0x00000001ff007424 */ /* 0x000fe400078e00ff */
[----:B------:R-:W-:-:S10]  /*bd70*/  IMAD.MOV.U32 R8, RZ, RZ, RZ ;  /* 0x000000ffff087224 */ /* 0x000fd400078e00ff */
[----:B------:R-:W-:Y:S05]  /*bd80*/  @!P0 BRA `(.L_x_71) ;  /* 0x0000000c00488947 */ /* 0x000fea0003800000 */
[----:B------:R-:W-:Y:S01]  /*bd90*/  ULDC UR4, c[0x0][0x28c] ;  /* 0x0000a30000047ab9 */ /* 0x000fe20000000800 */
[----:B------:R-:W-:Y:S01]  /*bda0*/  ULDC UR6, c[0x0][0x658] ;  /* 0x0001960000067ab9 */ /* 0x000fe20000000800 */
[----:B------:R-:W-:Y:S01]  /*bdb0*/  UIADD3 UR10, UR4, 0x1f, URZ ;  /* 0x0000001f040a7890 */ /* 0x000fe2000fffe03f */
[C---:B------:R-:W-:Y:S01]  /*bdc0*/  LOP3.LUT P2, RZ, R2.reuse, 0x7f, RZ, 0xc0, !PT ;  /* 0x0000007f02ff7812 */ /* 0x040fe2000784c0ff */
[----:B------:R-:W-:Y:S01]  /*bdd0*/  UMOV UR7, 0xffffffff ;  /* 0xffffffff00077882 */ /* 0x000fe20000000000 */
[----:B------:R-:W-:Y:S01]  /*bde0*/  ULDC UR5, c[0x0][0x600] ;  /* 0x0001800000057ab9 */ /* 0x000fe20000000800 */
[----:B------:R-:W-:Y:S01]  /*bdf0*/  UMOV UR9, 0x1 ;  /* 0x0000000100097882 */ /* 0x000fe20000000000 */
[----:B------:R-:W-:Y:S01]  /*be00*/  USHF.L.U32 UR7, UR7, UR6, URZ ;  /* 0x0000000607077299 */ /* 0x000fe2000800063f */
[----:B------:R-:W-:Y:S01]  /*be10*/  LOP3.LUT P0, RZ, R2, 0x1f, RZ, 0xc0, !PT ;  /* 0x0000001f02ff7812 */ /* 0x000fe2000780c0ff */
[----:B------:R-:W-:Y:S01]  /*be20*/  UIADD3 UR4, UR5, -0x1, URZ ;  /* 0xffffffff05047890 */ /* 0x000fe2000fffe03f */
[----:B------:R-:W-:Y:S01]  /*be30*/  BSSY B0, `(.L_x_71) ;  /* 0x00000c7000007945 */ /* 0x000fe20003800000 */
[----:B------:R-:W-:Y:S01]  /*be40*/  USHF.R.S32.HI UR11, URZ, 0x1f, UR10 ;  /* 0x0000001f3f0b7899 */ /* 0x000fe2000801140a */
[----:B------:R-:W-:Y:S01]  /*be50*/  PLOP3.LUT P0, PT, P0, P2, PT, 0x8a, 0x0 ;  /* 0x000000000000781c */ /* 0x000fe20000705172 */
[----:B------:R-:W-:Y:S01]  /*be60*/  ULDC UR8, c[0x0][0xc] ;  /* 0x0000030000087ab9 */ /* 0x000fe20000000800 */
[----:B------:R-:W-:Y:S01]  /*be70*/  USHF.L.U32 UR5, UR9, UR6, URZ ;  /* 0x0000000609057299 */ /* 0x000fe2000800063f */
[----:B------:R-:W-:Y:S01]  /*be80*/  IMAD.MOV.U32 R9, RZ, RZ, 0x1 ;  /* 0x00000001ff097424 */ /* 0x000fe200078e00ff */
[----:B------:R-:W-:Y:S01]  /*be90*/  ULEA.HI UR11, UR11, UR10, URZ, 0x5 ;  /* 0x0000000a0b0b7291 */ /* 0x000fe2000f8f283f */
[----:B------:R-:W-:Y:S01]  /*bea0*/  IMAD.MOV.U32 R0, RZ, RZ, 0x1 ;  /* 0x00000001ff007424 */ /* 0x000fe200078e00ff */
[----:B------:R-:W-:Y:S01]  /*beb0*/  ULDC UR9, c[0x0][0x10] ;  /* 0x0000040000097ab9 */ /* 0x000fe20000000800 */
[----:B------:R-:W-:Y:S01]  /*bec0*/  ULOP3.LUT UR6, URZ, UR7, URZ, 0x33, !UPT ;  /* 0x000000073f067292 */ /* 0x000fe2000f8e333f */
[----:B------:R-:W-:Y:S01]  /*bed0*/  IMAD.MOV.U32 R8, RZ, RZ, RZ ;  /* 0x000000ffff087224 */ /* 0x000fe200078e00ff */
[----:B------:R-:W-:Y:S01]  /*bee0*/  UIMAD.WIDE.U32 UR8, UR8, UR9, URZ ;  /* 0x00000009080872a5 */ /* 0x000fe2000f8e003f */
[----:B------:R-:W-:Y:S01]  /*bef0*/  ULDC UR7, c[0x0][0x14] ;  /* 0x0000050000077ab9 */ /* 0x000fe20000000800 */
[----:B------:R-:W-:-:S02]  /*bf00*/  USHF.R.S32.HI UR19, URZ, 0x5, UR11 ;  /* 0x000000053f137899 */ /* 0x000fc4000801140b */
[----:B------:R-:W-:Y:S02]  /*bf10*/  UIMAD.WIDE.U32 UR22, UR8, UR7, URZ ;  /* 0x00000007081672a5 */ /* 0x000fe4000f8e003f */
[----:B------:R-:W-:Y:S02]  /*bf20*/  UIMAD UR13, UR9, UR7, URZ ;  /* 0x00000007090d72a4 */ /* 0x000fe4000f8e023f */
[----:B------:R-:W-:Y:S02]  /*bf30*/  ULOP3.LUT UR21, UR38, 0x2, URZ, 0xfc, !UPT ;  /* 0x0000000226157892 */ /* 0x000fe4000f8efc3f */
[----:B------:R-:W-:Y:S02]  /*bf40*/  UIADD3 UR13, UR23, UR13, URZ ;  /* 0x0000000d170d7290 */ /* 0x000fe4000fffe03f */
[----:B------:R-:W-:Y:S01]  /*bf50*/  UIADD3 UR26, UR19, 0x1, URZ ;  /* 0x00000001131a7890 */ /* 0x000fe2000fffe03f */
[----:B------:R-:W-:-:S11]  /*bf60*/  ULDC.64 UR24, c[0x0][0x198] ;  /* 0x0000660000187ab9 */ /* 0x000fd60000000a00 */
.L_x_83:
[----:B------:R-:W-:-:S03]  /*bf70*/  UMOV UR7, 0xffffffff ;  /* 0xffffffff00077882 */ /* 0x000fc60000000000 */
[----:B------:R-:W-:Y:S05]  /*bf80*/  BRA.DIV UR7, `(.L_x_72) ;  /* 0x0000001207d87947 */ /* 0x000fea000b800000 */
[----:B------:R-:W-:-:S13]  /*bf90*/  ELECT P6, URZ, PT ;  /* 0x00000000003f782f */ /* 0x000fda00038c0000 */
.L_x_102:
[----:B------:R-:W0:Y:S01]  /*bfa0*/  LDC R2, c[0x0][0x28c] ;  /* 0x0000a300ff027b82 */ /* 0x000e220000000800 */
[----:B------:R-:W-:Y:S01]  /*bfb0*/  BSSY B1, `(.L_x_73) ;  /* 0x0000038000017945 */ /* 0x000fe20003800000 */
[----:B0-----:R-:W-:-:S13]  /*bfc0*/  ISETP.LT.OR P6, PT, R2, 0x1, !P6 ;  /* 0x000000010200780c */ /* 0x001fda00077c1670 */
[----:B------:R-:W-:Y:S05]  /*bfd0*/  @P6 BRA `(.L_x_74) ;  /* 0x0000000000d46947 */ /* 0x000fea0003800000 */
[----:B------:R-:W-:Y:S02]  /*bfe0*/  IMAD.SHL.U32 R7, R3, 0x200, RZ ;  /* 0x0000020003077824 */ /* 0x000fe400078e00ff */
[----:B------:R-:W-:Y:S02]  /*bff0*/  IMAD R6, R4, 0x50, RZ ;  /* 0x0000005004067824 */ /* 0x000fe400078e02ff */
[----:B------:R-:W-:Y:S02]  /*c000*/  IMAD.MOV.U32 R12, RZ, RZ, RZ ;  /* 0x000000ffff0c7224 */ /* 0x000fe400078e00ff */
[----:B------:R-:W-:Y:S02]  /*c010*/  IMAD.U32 R14, RZ, RZ, UR26 ;  /* 0x0000001aff0e7e24 */ /* 0x000fe4000f8e00ff */
[----:B------:R-:W-:Y:S02]  /*c020*/  IMAD.MOV.U32 R2, RZ, RZ, R0 ;  /* 0x000000ffff027224 */ /* 0x000fe400078e0000 */
[----:B------:R-:W-:-:S07]  /*c030*/  IMAD.MOV.U32 R3, RZ, RZ, R8 ;  /* 0x000000ffff037224 */ /* 0x000fce00078e0008 */
.L_x_78:
[----:B------:R-:W0:Y:S01]  /*c040*/  S2R R5, SR_CgaCtaId ;  /* 0x0000000000057919 */ /* 0x000e220000008800 */
[----:B------:R-:W-:-:S04]  /*c050*/  MOV R4, 0x400 ;  /* 0x0000040000047802 */ /* 0x000fc80000000f00 */
[----:B0-----:R-:W-:Y:S02]  /*c060*/  LEA R10, R5, R4, 0x18 ;  /* 0x00000004050a7211 */ /* 0x001fe400078ec0ff */
[----:B------:R-:W-:Y:S01]  /*c070*/  SHF.L.U32 R4, R2, 0x1f, RZ ;  /* 0x0000001f02047819 */ /* 0x000fe200000006ff */
[----:B------:R-:W0:Y:S02]  /*c080*/  @!P2 LDC R5, c[0x0][0x500] ;  /* 0x00014000ff05ab82 */ /* 0x000e240000000800 */
[----:B------:R-:W-:-:S04]  /*c090*/  IMAD R13, R3, 0x8, R10 ;  /* 0x00000008030d7824 */ /* 0x000fc800078e020a */
[----:B------:R-:W1:Y:S02]  /*c0a0*/  SYNCS.PHASECHK.TRANS64.TRYWAIT P1, [R13+URZ+0x60], R4 ;  /* 0x000060040d0075a7 */ /* 0x000e64000802017f */
[----:B-1----:R-:W-:Y:S05]  /*c0b0*/  @!P1 BRA `(.L_x_75) ;  /* 0x0000001000ac9947 */ /* 0x002fea0003800000 */
.L_x_103:
[----:B------:R-:W-:Y:S01]  /*c0c0*/  UPRMT UR7, UR21, 0x9910, URZ ;  /* 0x0000991015077896 */ /* 0x000fe2000800003f */
[----:B0-----:R0:W-:Y:S03]  /*c0d0*/  @!P2 SYNCS.ARRIVE.TRANS64 RZ, [R13+URZ], R5 ;  /* 0x000000050dffa9a7 */ /* 0x0011e6000800003f */
[----:B------:R-:W-:-:S06]  /*c0e0*/  UISETP.NE.AND UP0, UPT, UR7, 0x2, UPT ;  /* 0x000000020700788c */ /* 0x000fcc000bf05270 */
[----:B------:R-:W-:-:S13]  /*c0f0*/  PLOP3.LUT P1, PT, PT, PT, UP0, 0x80, 0x0 ;  /* 0x000000000000781c */ /* 0x000fda0003f2f008 */
[----:B0-----:R-:W-:Y:S05]  /*c100*/  @P1 BRA `(.L_x_76) ;  /* 0x0000000000041947 */ /* 0x001fea0003800000 */
[----:B------:R-:W-:Y:S01]  /*c110*/  BPT.TRAP 0x1 ;  /* 0x000000040000795c */ /* 0x000fe20000300000 */
.L_x_76:
[----:B------:R-:W-:Y:S05]  /*c120*/  @P0 BRA `(.L_x_77) ;  /* 0x0000000000040947 */ /* 0x000fea0003800000 */
[----:B------:R-:W-:Y:S01]  /*c130*/  BPT.TRAP 0x1 ;  /* 0x000000040000795c */ /* 0x000fe20000300000 */
.L_x_77:
[--C-:B-1----:R-:W-:Y:S01]  /*c140*/  IMAD R4, R3, 0x4000, R10.reuse ;  /* 0x0000400003047824 */ /* 0x102fe200078e020a */
[----:B------:R-:W-:Y:S01]  /*c150*/  R2UR UR9, R13 ;  /* 0x000000000d0972ca */ /* 0x000fe200000e0000 */
[----:B------:R-:W-:Y:S01]  /*c160*/  IMAD R10, R3, 0xa00, R10 ;  /* 0x00000a00030a7824 */ /* 0x000fe200078e020a */
[----:B------:R-:W-:Y:S01]  /*c170*/  UIADD3 UR14, UP0, UR24, 0xf0, URZ ;  /* 0x000000f0180e7890 */ /* 0x000fe2000ff1e03f */
[----:B------:R-:W-:Y:S01]  /*c180*/  VIADD R14, R14, 0xffffffff ;  /* 0xffffffff0e0e7836 */ /* 0x000fe20000000000 */
[----:B------:R-:W-:Y:S01]  /*c190*/  R2UR UR7, R4 ;  /* 0x00000000040772ca */ /* 0x000fe200000e0000 */
[----:B------:R-:W-:Y:S01]  /*c1a0*/  UIADD3 UR28, UP1, UR24, 0x1f0, URZ ;  /* 0x000001f0181c7890 */ /* 0x000fe2000ff3e03f */
[----:B------:R-:W-:Y:S01]  /*c1b0*/  R2UR UR8, R10 ;  /* 0x000000000a0872ca */ /* 0x000fe200000e0000 */
[----:B------:R-:W-:Y:S01]  /*c1c0*/  UIADD3.X UR15, URZ, UR25, URZ, UP0, !UPT ;  /* 0x000000193f0f7290 */ /* 0x000fe200087fe43f */
[----:B------:R-:W-:Y:S01]  /*c1d0*/  R2UR UR11, R7 ;  /* 0x00000000070b72ca */ /* 0x000fe200000e0000 */
[----:B------:R-:W-:Y:S01]  /*c1e0*/  VIADD R3, R3, 0x1 ;  /* 0x0000000103037836 */ /* 0x000fe20000000000 */
[----:B------:R-:W-:Y:S01]  /*c1f0*/  R2UR UR10, R12 ;  /* 0x000000000c0a72ca */ /* 0x000fe200000e0000 */
[----:B------:R-:W-:Y:S01]  /*c200*/  UIADD3.X UR29, URZ, UR25, URZ, UP1, !UPT ;  /* 0x000000193f1d7290 */ /* 0x000fe20008ffe43f */
[----:B------:R-:W-:Y:S01]  /*c210*/  R2UR UR12, R11 ;  /* 0x000000000b0c72ca */ /* 0x000fe200000e0000 */
[----:B------:R-:W-:Y:S01]  /*c220*/  UMOV UR16, 0x0 ;  /* 0x0000000000107882 */ /* 0x000fe20000000000 */
[----:B------:R-:W-:Y:S01]  /*c230*/  R2UR UR20, R6 ;  /* 0x00000000061472ca */ /* 0x000fe200000e0000 */
[----:B------:R-:W-:Y:S01]  /*c240*/  UMOV UR17, 0x10000000 ;  /* 0x1000000000117882 */ /* 0x000fe20000000000 */
[----:B------:R-:W-:Y:S01]  /*c250*/  ISETP.GT.AND P3, PT, R14, 0x1, PT ;  /* 0x000000010e00780c */ /* 0x000fe20003f64270 */
[----:B------:R-:W-:Y:S01]  /*c260*/  UIADD3 UR7, UR7, 0x180, URZ ;  /* 0x0000018007077890 */ /* 0x000fe2000fffe03f */
[----:B------:R-:W-:Y:S01]  /*c270*/  ISETP.NE.AND P1, PT, R3, 0xc, PT ;  /* 0x0000000c0300780c */ /* 0x000fe20003f25270 */
[----:B------:R-:W-:Y:S01]  /*c280*/  UIADD3 UR18, UR8, 0x30180, URZ ;  /* 0x0003018008127890 */ /* 0x000fe2000fffe03f */
[----:B------:R-:W-:-:S02]  /*c290*/  VIADD R12, R12, 0x20 ;  /* 0x000000200c0c7836 */ /* 0x000fc40000000000 */
[----:B------:R-:W-:Y:S02]  /*c2a0*/  SEL R5, RZ, 0x1, P1 ;  /* 0x00000001ff057807 */ /* 0x000fe40000800000 */
[----:B------:R-:W-:Y:S01]  /*c2b0*/  UMOV UR8, UR7 ;  /* 0x0000000700087c82 */ /* 0x000fe20008000000 */
[----:B------:R-:W-:Y:S01]  /*c2c0*/  SEL R3, R3, RZ, P1 ;  /* 0x000000ff03037207 */ /* 0x000fe20000800000 */
[----:B------:R0:W-:Y:S01]  /*c2d0*/  UTMALDG.3D [UR8], [UR14], desc[UR16] ;  /* 0x000010080e0075b4 */ /* 0x0001e20008011000 */
[----:B------:R-:W-:Y:S01]  /*c2e0*/  LOP3.LUT R2, R2, R5, RZ, 0x3c, !PT ;  /* 0x0000000502027212 */ /* 0x000fe200078e3cff */
[----:B0-----:R-:W-:Y:S01]  /*c2f0*/  UMOV UR8, UR18 ;  /* 0x0000001200087c82 */ /* 0x001fe20008000000 */
[----:B------:R-:W-:Y:S02]  /*c300*/  UMOV UR11, UR20 ;  /* 0x00000014000b7c82 */ /* 0x000fe40008000000 */
[----:B------:R0:W-:Y:S02]  /*c310*/  UTMALDG.3D [UR8], [UR28], desc[UR16] ;  /* 0x000010081c0075b4 */ /* 0x0001e40008011000 */
[----:B0-----:R-:W-:Y:S05]  /*c320*/  @P3 BRA `(.L_x_78) ;  /* 0xfffffffc00443947 */ /* 0x001fea000383ffff */
.L_x_74:
[----:B------:R-:W-:Y:S05]  /*c330*/  BSYNC B1 ;  /* 0x0000000000017941 */ /* 0x000fea0003800000 */
.L_x_73:
[----:B------:R-:W-:Y:S01]  /*c340*/  LOP3.LUT P4, RZ, R9, 0xff, RZ, 0xc0, !PT ;  /* 0x000000ff09ff7812 */ /* 0x000fe2000788c0ff */
[----:B------:R-:W-:Y:S01]  /*c350*/  VIADD R8, R8, UR19 ;  /* 0x0000001308087c36 */ /* 0x000fe20008000000 */
[----:B------:R-:W-:Y:S01]  /*c360*/  ULDC.64 UR8, c[0x0][0x650] ;  /* 0x0001940000087ab9 */ /* 0x000fe20000000a00 */
[----:B------:R-:W-:Y:S01]  /*c370*/  IMAD.U32 R5, RZ, RZ, UR19 ;  /* 0x00000013ff057e24 */ /* 0x000fe2000f8e00ff */
[----:B------:R-:W-:Y:S01]  /*c380*/  UISETP.GE.U32.AND UP0, UPT, UR19, 0xc, UPT ;  /* 0x0000000c1300788c */ /* 0x000fe2000bf06070 */
[----:B------:R-:W-:Y:S01]  /*c390*/  BSSY B1, `(.L_x_79) ;  /* 0x000006e000017945 */ /* 0x000fe20003800000 */
[----:B------:R-:W-:Y:S01]  /*c3a0*/  ISETP.GT.U32.AND P1, PT, R8, 0xb, PT ;  /* 0x0000000b0800780c */ /* 0x000fe20003f24070 */
[----:B------:R-:W-:Y:S01]  /*c3b0*/  IMAD.MOV.U32 R11, RZ, RZ, -0x1 ;  /* 0xffffffffff0b7424 */ /* 0x000fe200078e00ff */
[----:B------:R-:W-:Y:S02]  /*c3c0*/  PRMT R9, RZ, 0x7610, R9 ;  /* 0x00007610ff097816 */ /* 0x000fe40000000009 */
[----:B------:R-:W-:-:S02]  /*c3d0*/  ISETP.LT.U32.AND P1, PT, R5, 0xc, P1 ;  /* 0x0000000c0500780c */ /* 0x000fc40000f21070 */
[----:B------:R-:W-:Y:S01]  /*c3e0*/  PLOP3.LUT P3, PT, PT, PT, UP0, 0x80, 0x0 ;  /* 0x000000000000781c */ /* 0x000fe20003f6f008 */
[----:B------:R-:W0:Y:S01]  /*c3f0*/  @P4 S2R R3, SR_CgaCtaId ;  /* 0x0000000000034919 */ /* 0x000e220000008800 */
[----:B------:R-:W-:-:S04]  /*c400*/  @P4 MOV R2, 0x400 ;  /* 0x0000040000024802 */ /* 0x000fc80000000f00 */
[----:B0-----:R-:W-:Y:S01]  /*c410*/  @P4 LEA R4, R3, R2, 0x18 ;  /* 0x0000000203044211 */ /* 0x001fe200078ec0ff */
[----:B------:R-:W-:-:S03]  /*c420*/  IMAD.WIDE.U32 R2, R8, -0x55555555, RZ ;  /* 0xaaaaaaab08027825 */ /* 0x000fc600078e00ff */
[----:B------:R0:W-:Y:S01]  /*c430*/  @P4 SYNCS.ARRIVE.TRANS64.A1T0 RZ, [R4+URZ+0xd8], RZ ;  /* 0x0000d8ff04ff49a7 */ /* 0x0001e2000810003f */
[----:B------:R-:W-:Y:S02]  /*c440*/  IADD3 R16, P4, R16, UR22, RZ ;  /* 0x0000001610107c10 */ /* 0x000fe4000ff9e0ff */
[----:B------:R-:W-:Y:S02]  /*c450*/  SHF.R.U32.HI R5, RZ, 0x3, R3 ;  /* 0x00000003ff057819 */ /* 0x000fe40000011603 */
[----:B------:R-:W-:Y:S02]  /*c460*/  SEL R3, RZ, 0x1, !P1 ;  /* 0x00000001ff037807 */ /* 0x000fe40004800000 */
[----:B------:R-:W-:Y:S01]  /*c470*/  IADD3.X R17, R17, UR13, RZ, P4, !PT ;  /* 0x0000000d11117c10 */ /* 0x000fe2000a7fe4ff */
[----:B------:R-:W-:Y:S01]  /*c480*/  IMAD R8, R5, -0xc, R8 ;  /* 0xfffffff405087824 */ /* 0x000fe200078e0208 */
[----:B------:R-:W-:Y:S01]  /*c490*/  ISETP.GE.U32.AND P1, PT, R16, UR8, PT ;  /* 0x0000000810007c0c */ /* 0x000fe2000bf26070 */
[----:B0-----:R-:W-:Y:S01]  /*c4a0*/  IMAD.MOV.U32 R4, RZ, RZ, -0x1 ;  /* 0xffffffffff047424 */ /* 0x001fe200078e00ff */
[----:B------:R-:W-:Y:S01]  /*c4b0*/  LOP3.LUT R0, R0, R3, RZ, 0x3c, !PT ;  /* 0x0000000300007212 */ /* 0x000fe200078e3cff */
[----:B------:R-:W-:Y:S01]  /*c4c0*/  IMAD.MOV.U32 R3, RZ, RZ, -0x1 ;  /* 0xffffffffff037424 */ /* 0x000fe200078e00ff */
[----:B------:R-:W-:-:S02]  /*c4d0*/  ISETP.GE.U32.AND.EX P1, PT, R17, UR9, PT, P1 ;  /* 0x0000000911007c0c */ /* 0x000fc4000bf26110 */
[----:B------:R-:W-:Y:S02]  /*c4e0*/  @P3 LOP3.LUT R0, R0, 0x1, R5, 0x78, !PT ;  /* 0x0000000100003812 */ /* 0x000fe400078e7805 */
[----:B------:R-:W-:-:S09]  /*c4f0*/  PRMT R2, RZ, 0x7610, R2 ;  /* 0x00007610ff027816 */ /* 0x000fd20000000002 */
[----:B------:R-:W-:Y:S05]  /*c500*/  @P1 BRA `(.L_x_80) ;  /* 0x0000000400581947 */ /* 0x000fea0003800000 */
[----:B------:R-:W-:Y:S01]  /*c510*/  ULDC.64 UR8, c[0x0][0x628] ;  /* 0x00018a0000087ab9 */ /* 0x000fe20000000a00 */
[----:B------:R-:W0:Y:S01]  /*c520*/  S2R R12, SR_CTAID.X ;  /* 0x00000000000c7919 */ /* 0x000e220000002500 */
[----:B------:R-:W-:Y:S01]  /*c530*/  ISETP.NE.U32.AND P1, PT, RZ, UR8, PT ;  /* 0x00000008ff007c0c */ /* 0x000fe2000bf25070 */
[----:B------:R-:W-:Y:S01]  /*c540*/  ULDC UR10, c[0x0][0x630] ;  /* 0x00018c00000a7ab9 */ /* 0x000fe20000000800 */
[----:B------:R-:W-:Y:S01]  /*c550*/  IMAD.MOV.U32 R2, RZ, RZ, R16 ;  /* 0x000000ffff027224 */ /* 0x000fe200078e0010 */
[----:B------:R-:W1:Y:S01]  /*c560*/  S2R R10, SR_CTAID.Y ;  /* 0x00000000000a7919 */ /* 0x000e620000002600 */
[----:B------:R-:W-:Y:S01]  /*c570*/  ISETP.NE.AND.EX P1, PT, RZ, UR9, PT, P1 ;  /* 0x00000009ff007c0c */ /* 0x000fe2000bf25310 */
[----:B------:R-:W-:-:S12]  /*c580*/  IMAD.MOV.U32 R3, RZ, RZ, R17 ;  /* 0x000000ffff037224 */ /* 0x000fd800078e0011 */
[----:B------:R-:W-:Y:S05]  /*c590*/  @!P1 BRA `(.L_x_81) ;  /* 0x0000000000289947 */ /* 0x000fea0003800000 */
[----:B------:R-:W-:Y:S02]  /*c5a0*/  ULDC UR7, c[0x0][0x634] ;  /* 0x00018d0000077ab9 */ /* 0x000fe40000000800 */
[----:B------:R-:W-:-:S05]  /*c5b0*/  IADD3 R7, P1, R16, UR7, RZ ;  /* 0x0000000710077c10 */ /* 0x000fca000ff3e0ff */
[----:B------:R-:W-:-:S04]  /*c5c0*/  IMAD.X R11, RZ, RZ, R17, P1 ;  /* 0x000000ffff0b7224 */ /* 0x000fc800008e0611 */
[----:B------:R-:W-:-:S04]  /*c5d0*/  IMAD.WIDE.U32 R4, R11, UR8, RZ ;  /* 0x000000080b047c25 */ /* 0x000fc8000f8e00ff */
[----:B------:R-:W-:-:S04]  /*c5e0*/  IMAD.WIDE.U32 R4, P1, R7, UR9, R4 ;  /* 0x0000000907047c25 */ /* 0x000fc8000f820004 */
[----:B------:R-:W-:-:S04]  /*c5f0*/  IMAD.WIDE.U32 R6, R7, UR8, RZ ;  /* 0x0000000807067c25 */ /* 0x000fc8000f8e00ff */
[----:B------:R-:W-:Y:S01]  /*c600*/  IMAD.X R3, RZ, RZ, RZ, P1 ;  /* 0x000000ffff037224 */ /* 0x000fe200008e06ff */
[----:B------:R-:W-:Y:S01]  /*c610*/  IADD3 RZ, P1, R7, R4, RZ ;  /* 0x0000000407ff7210 */ /* 0x000fe20007f3e0ff */
[----:B------:R-:W-:-:S04]  /*c620*/  IMAD.MOV.U32 R2, RZ, RZ, R5 ;  /* 0x000000ffff027224 */ /* 0x000fc800078e0005 */
[----:B------:R-:W-:-:S08]  /*c630*/  IMAD.WIDE.U32.X R2, R11, UR9, R2, P1 ;  /* 0x000000090b027c25 */ /* 0x000fd000088e0402 */
.L_x_81:
[--C-:B------:R-:W-:Y:S01]  /*c640*/  SHF.R.U64 R11, R2, UR10, R3.reuse ;  /* 0x0000000a020b7c19 */ /* 0x100fe20008001203 */
[----:B------:R-:W-:Y:S01]  /*c650*/  ULDC.64 UR8, c[0x0][0x620] ;  /* 0x0001880000087ab9 */ /* 0x000fe20000000a00 */
[----:B------:R-:W-:Y:S01]  /*c660*/  SHF.R.U32.HI R2, RZ, UR10, R3 ;  /* 0x0000000aff027c19 */ /* 0x000fe20008011603 */
[----:B------:R-:W-:Y:S01]  /*c670*/  ULDC UR7, c[0x0][0x150] ;  /* 0x0000540000077ab9 */ /* 0x000fe20000000800 */
[----:B------:R-:W-:Y:S01]  /*c680*/  IADD3 R5, P1, RZ, -R11, RZ ;  /* 0x8000000bff057210 */ /* 0x000fe20007f3e0ff */
[----:B------:R-:W2:Y:S01]  /*c690*/  LDC R7, c[0x0][0x144] ;  /* 0x00005100ff077b82 */ /* 0x000ea20000000800 */
[----:B------:R-:W-:Y:S01]  /*c6a0*/  ULDC.64 UR10, c[0x0][0x640] ;  /* 0x00019000000a7ab9 */ /* 0x000fe20000000a00 */
[----:B------:R-:W-:Y:S02]  /*c6b0*/  UISETP.NE.AND UP0, UPT, UR39, URZ, UPT ;  /* 0x0000003f2700728c */ /* 0x000fe4000bf05270 */
[----:B------:R-:W-:Y:S01]  /*c6c0*/  IMAD.X R2, RZ, RZ, ~R2, P1 ;  /* 0x000000ffff027224 */ /* 0x000fe200008e0e02 */
[----:B------:R-:W-:-:S03]  /*c6d0*/  ISETP.NE.U32.AND P1, PT, RZ, UR10, PT ;  /* 0x0000000aff007c0c */ /* 0x000fc6000bf25070 */
[----:B------:R-:W-:Y:S01]  /*c6e0*/  IMAD R4, R2, UR8, RZ ;  /* 0x0000000802047c24 */ /* 0x000fe2000f8e02ff */
[----:B------:R-:W3:Y:S01]  /*c6f0*/  LDC R15, c[0x0][0x148] ;  /* 0x00005200ff0f7b82 */ /* 0x000ee20000000800 */
[C---:B------:R-:W-:Y:S01]  /*c700*/  IMAD.WIDE.U32 R2, R5.reuse, UR8, R16 ;  /* 0x0000000805027c25 */ /* 0x040fe2000f8e0010 */
[----:B------:R-:W-:Y:S01]  /*c710*/  ULDC UR8, c[0x0][0x154] ;  /* 0x0000550000087ab9 */ /* 0x000fe20000000800 */
[----:B------:R-:W-:Y:S02]  /*c720*/  ISETP.NE.AND.EX P1, PT, RZ, UR11, PT, P1 ;  /* 0x0000000bff007c0c */ /* 0x000fe4000bf25310 */
[----:B------:R-:W-:Y:S01]  /*c730*/  IMAD R5, R5, UR9, R4 ;  /* 0x0000000905057c24 */ /* 0x000fe2000f8e0204 */
[----:B0-----:R-:W-:Y:S01]  /*c740*/  I2FP.F32.U32 R4, R12 ;  /* 0x0000000c00047245 */ /* 0x001fe20000201000 */
[----:B------:R-:W-:Y:S01]  /*c750*/  ULDC UR9, c[0x0][0x608] ;  /* 0x0001820000097ab9 */ /* 0x000fe20000000800 */
[----:B------:R-:W-:Y:S01]  /*c760*/  PLOP3.LUT P3, PT, PT, PT, UP0, 0x80, 0x0 ;  /* 0x000000000000781c */ /* 0x000fe20003f6f008 */
[----:B------:R-:W-:-:S02]  /*c770*/  IMAD.IADD R3, R3, 0x1, R5 ;  /* 0x0000000103037824 */ /* 0x000fc400078e0205 */
[----:B------:R-:W-:Y:S01]  /*c780*/  FMUL R4, R4, UR7 ;  /* 0x0000000704047c20 */ /* 0x000fe20008400000 */
[----:B------:R-:W-:Y:S02]  /*c790*/  ULDC UR7, c[0x0][0x618] ;  /* 0x0001860000077ab9 */ /* 0x000fe40000000800 */
[--C-:B------:R-:W-:Y:S02]  /*c7a0*/  SHF.R.U64 R13, R2, UR7, R3.reuse ;  /* 0x00000007020d7c19 */ /* 0x100fe40008001203 */
[----:B-1----:R-:W-:Y:S01]  /*c7b0*/  I2FP.F32.U32 R2, R10 ;  /* 0x0000000a00027245 */ /* 0x002fe20000201000 */
[----:B------:R-:W0:Y:S04]  /*c7c0*/  F2I.U32.TRUNC.NTZ R4, R4 ;  /* 0x0000000400047305 */ /* 0x000e28000020f000 */
[----:B------:R-:W-:Y:S01]  /*c7d0*/  FMUL R5, R2, UR8 ;  /* 0x0000000802057c20 */ /* 0x000fe20008400000 */
[----:B------:R-:W-:Y:S01]  /*c7e0*/  SHF.R.U32.HI R2, RZ, UR7, R3 ;  /* 0x00000007ff027c19 */ /* 0x000fe20008011603 */
[----:B------:R-:W-:-:S02]  /*c7f0*/  ULDC UR7, c[0x0][0x658] ;  /* 0x0001960000077ab9 */ /* 0x000fc40000000800 */
[----:B------:R1:W4:Y:S01]  /*c800*/  F2I.U32.TRUNC.NTZ R20, R5 ;  /* 0x0000000500147305 */ /* 0x000322000020f000 */
[--C-:B------:R-:W-:Y:S02]  /*c810*/  SHF.R.U64 R18, R13, UR9, R2.reuse ;  /* 0x000000090d127c19 */ /* 0x100fe40008001202 */
[----:B------:R-:W-:-:S04]  /*c820*/  SHF.R.U32.HI R3, RZ, UR9, R2 ;  /* 0x00000009ff037c19 */ /* 0x000fc80008011602 */
[--C-:B------:R-:W-:Y:S01]  /*c830*/  SHF.R.U64 R14, R18, UR7, R3.reuse ;  /* 0x00000007120e7c19 */ /* 0x100fe20008001203 */
[----:B0-----:R-:W-:Y:S01]  /*c840*/  IMAD.MOV R4, RZ, RZ, -R4 ;  /* 0x000000ffff047224 */ /* 0x001fe200078e0a04 */
[----:B------:R-:W-:-:S03]  /*c850*/  SHF.R.U32.HI R3, RZ, UR7, R3 ;  /* 0x00000007ff037c19 */ /* 0x000fc60008011603 */
[----:B--2---:R-:W-:Y:S02]  /*c860*/  IMAD R12, R7, R4, R12 ;  /* 0x00000004070c7224 */ /* 0x004fe400078e020c */
[----:B------:R-:W-:Y:S01]  /*c870*/  IMAD.MOV.U32 R2, RZ, RZ, R14 ;  /* 0x000000ffff027224 */ /* 0x000fe200078e000e */
[----:B-1--4-:R-:W-:Y:S06]  /*c880*/  @!P1 BRA `(.L_x_82) ;  /* 0x0000000000289947 */ /* 0x012fec0003800000 */
        /* <DEDUP_REMOVED lines=10> */
.L_x_82:
[----:B------:R-:W-:Y:S01]  /*c930*/  ULDC UR7, c[0x0][0x648] ;  /* 0x0001920000077ab9 */ /* 0x000fe20000000800 */
[----:B------:R-:W-:Y:S01]  /*c940*/  IMAD.MOV R20, RZ, RZ, -R20 ;  /* 0x000000ffff147224 */ /* 0x000fe200078e0a14 */
[----:B------:R-:W-:Y:S01]  /*c950*/  SHF.R.U64 R3, R2, UR7, R3 ;  /* 0x0000000702037c19 */ /* 0x000fe20008001203 */
[----:B------:R-:W-:Y:S01]  /*c960*/  ULDC UR7, c[0x0][0x638] ;  /* 0x00018e0000077ab9 */ /* 0x000fe20000000800 */
[----:B------:R-:W-:Y:S01]  /*c970*/  LOP3.LUT R2, R18, UR6, RZ, 0xc0, !PT ;  /* 0x0000000612027c12 */ /* 0x000fe2000f8ec0ff */
[----:B------:R-:W-:Y:S01]  /*c980*/  UISETP.NE.AND UP0, UPT, UR39, URZ, UPT ;  /* 0x0000003f2700728c */ /* 0x000fe2000bf05270 */
[----:B------:R-:W-:Y:S01]  /*c990*/  LOP3.LUT R13, R13, UR4, RZ, 0xc0, !PT ;  /* 0x000000040d0d7c12 */ /* 0x000fe2000f8ec0ff */
[----:B------:R-:W-:Y:S01]  /*c9a0*/  IMAD.MOV R5, RZ, RZ, -R3 ;  /* 0x000000ffff057224 */ /* 0x000fe200078e0a03 */
[----:B------:R-:W-:Y:S01]  /*c9b0*/  ULDC UR8, c[0x0][0x610] ;  /* 0x0001840000087ab9 */ /* 0x000fe20000000800 */
[----:B---3--:R-:W-:Y:S02]  /*c9c0*/  @P3 IMAD R12, R15, R20, R10 ;  /* 0x000000140f0c3224 */ /* 0x008fe400078e020a */
[----:B------:R-:W-:Y:S01]  /*c9d0*/  IMAD R3, R3, UR5, R2 ;  /* 0x0000000503037c24 */ /* 0x000fe2000f8e0202 */
[----:B------:R-:W-:Y:S01]  /*c9e0*/  PLOP3.LUT P1, PT, PT, PT, UP0, 0x40, 0x0 ;  /* 0x000000000000781c */ /* 0x000fe20003f2e808 */
[----:B------:R-:W-:Y:S01]  /*c9f0*/  IMAD R14, R5, UR7, R14 ;  /* 0x00000007050e7c24 */ /* 0x000fe2000f8e020e */
[----:B------:R-:W-:Y:S01]  /*ca00*/  ULDC UR7, c[0x0][0x600] ;  /* 0x0001800000077ab9 */ /* 0x000fe20000000800 */
[----:B------:R-:W-:Y:S01]  /*ca10*/  IMAD R3, R3, UR8, R12 ;  /* 0x0000000803037c24 */ /* 0x000fe2000f8e020c */
[----:B------:R-:W-:Y:S01]  /*ca20*/  PLOP3.LUT P3, PT, PT, PT, UP0, 0x40, 0x0 ;  /* 0x000000000000781c */ /* 0x000fe20003f6e808 */
[----:B------:R-:W-:-:S02]  /*ca30*/  IMAD R14, R14, UR7, R13 ;  /* 0x000000070e0e7c24 */ /* 0x000fc4000f8e020d */
[----:B------:R-:W-:-:S03]  /*ca40*/  IMAD.MOV.U32 R2, RZ, RZ, 0x1 ;  /* 0x00000001ff027424 */ /* 0x000fc600078e00ff */
[----:B------:R-:W-:Y:S02]  /*ca50*/  SEL R4, R14, R3, P1 ;  /* 0x000000030e047207 */ /* 0x000fe40000800000 */
[----:B------:R-:W-:-:S07]  /*ca60*/  SEL R3, R3, R14, P3 ;  /* 0x0000000e03037207 */ /* 0x000fce0001800000 */
.L_x_80:
[----:B------:R-:W-:Y:S05]  /*ca70*/  BSYNC B1 ;  /* 0x0000000000017941 */ /* 0x000fea0003800000 */
.L_x_79:
[----:B------:R-:W-:-:S13]  /*ca80*/  LOP3.LUT P1, RZ, R2, 0xff, RZ, 0xc0, !PT ;  /* 0x000000ff02ff7812 */ /* 0x000fda000782c0ff */
[----:B------:R-:W-:Y:S05]  /*ca90*/  @P1 BRA `(.L_x_83) ;  /* 0xfffffff400341947 */ /* 0x000fea000383ffff */
[----:B------:R-:W-:Y:S05]  /*caa0*/  BSYNC B0 ;  /* 0x0000000000007941 */ /* 0x000fea0003800000 */
.L_x_71:
[----:B------:R-:W-:-:S03]  /*cab0*/  UMOV UR7, 0xffffffff ;  /* 0xffffffff00077882 */ /* 0x000fc60000000000 */
[----:B------:R-:W-:Y:S05]  /*cac0*/  BRA.DIV UR7, `(.L_x_84) ;  /* 0x0000000a073c7947 */ /* 0x000fea000b800000 */
[----:B------:R-:W-:-:S13]  /*cad0*/  ELECT P6, URZ, PT ;  /* 0x00000000003f782f */ /* 0x000fda00038c0000 */
.L_x_106:
[----:B------:R-:W-:Y:S04]  /*cae0*/  BSSY B0, `(.L_x_85) ;  /* 0x0000074000007945 */ /* 0x000fe80003800000 */
[----:B------:R-:W-:Y:S05]  /*caf0*/  @!P6 BRA `(.L_x_86) ;  /* 0x0000000400c8e947 */ /* 0x000fea0003800000 */
[----:B------:R-:W-:-:S04]  /*cb00*/  ULOP3.LUT UR7, UR38, 0x2, URZ, 0xfc, !UPT ;  /* 0x0000000226077892 */ /* 0x000fc8000f8efc3f */
[----:B------:R-:W-:-:S06]  /*cb10*/  UISETP.NE.AND UP0, UPT, UR7, 0x3, UPT ;  /* 0x000000030700788c */ /* 0x000fcc000bf05270 */
[----:B------:R-:W-:-:S13]  /*cb20*/  PLOP3.LUT P0, PT, PT, PT, UP0, 0x80, 0x0 ;  /* 0x000000000000781c */ /* 0x000fda0003f0f008 */
[----:B------:R-:W-:Y:S05]  /*cb30*/  @!P0 BRA `(.L_x_87) ;  /* 0x0000000000048947 */ /* 0x000fea0003800000 */
[----:B------:R-:W-:Y:S01]  /*cb40*/  BPT.TRAP 0x1 ;  /* 0x000000040000795c */ /* 0x000fe20000300000 */
.L_x_87:
[----:B------:R-:W0:Y:S01]  /*cb50*/  S2R R3, SR_CgaCtaId ;  /* 0x0000000000037919 */ /* 0x000e220000008800 */
[----:B------:R-:W-:-:S04]  /*cb60*/  MOV R2, 0x400 ;  /* 0x0000040000027802 */ /* 0x000fc80000000f00 */
[----:B0-----:R-:W-:Y:S02]  /*cb70*/  LEA R3, R3, R2, 0x18 ;  /* 0x0000000203037211 */ /* 0x001fe400078ec0ff */
[----:B------:R-:W-:-:S03]  /*cb80*/  SHF.L.U32 R2, R0, 0x1f, RZ ;  /* 0x0000001f00027819 */ /* 0x000fc600000006ff */
[----:B------:R-:W-:-:S04]  /*cb90*/  VIADD R3, R3, 0x60 ;  /* 0x0000006003037836 */ /* 0x000fc80000000000 */
[C---:B------:R-:W-:Y:S02]  /*cba0*/  IMAD R7, R8.reuse, 0x8, R3 ;  /* 0x0000000808077824 */ /* 0x040fe400078e0203 */
[----:B------:R-:W-:Y:S02]  /*cbb0*/  VIADD R8, R8, 0x1 ;  /* 0x0000000108087836 */ /* 0x000fe40000000000 */
[----:B------:R-:W0:Y:S03]  /*cbc0*/  SYNCS.PHASECHK.TRANS64.TRYWAIT P0, [R7+URZ], R2 ;  /* 0x00000002070075a7 */ /* 0x000e26000800017f */
[----:B------:R-:W-:-:S04]  /*cbd0*/  ISETP.NE.AND P1, PT, R8, 0xc, PT ;  /* 0x0000000c0800780c */ /* 0x000fc80003f25270 */
[----:B------:R-:W-:Y:S02]  /*cbe0*/  SEL R5, RZ, 0x1, P1 ;  /* 0x00000001ff057807 */ /* 0x000fe40000800000 */
[----:B------:R-:W-:Y:S02]  /*cbf0*/  SEL R8, R8, RZ, P1 ;  /* 0x000000ff08087207 */ /* 0x000fe40000800000 */
[----:B------:R-:W-:-:S03]  /*cc00*/  LOP3.LUT R5, R0, R5, RZ, 0x3c, !PT ;  /* 0x0000000500057212 */ /* 0x000fc600078e3cff */
[----:B------:R-:W-:Y:S01]  /*cc10*/  IMAD R9, R8, 0x8, R3 ;  /* 0x0000000808097824 */ /* 0x000fe200078e0203 */
[----:B------:R-:W-:Y:S01]  /*cc20*/  SHF.L.U32 R4, R5, 0x1f, RZ ;  /* 0x0000001f05047819 */ /* 0x000fe200000006ff */
[----:B0-----:R-:W-:Y:S06]  /*cc30*/  @!P0 BRA `(.L_x_88) ;  /* 0x0000000800008947 */ /* 0x001fec0003800000 */
.L_x_107:
[----:B------:R-:W1:Y:S01]  /*cc40*/  SYNCS.PHASECHK.TRANS64.TRYWAIT P0, [R9+URZ], R4 ;  /* 0x00000004090075a7 */ /* 0x000e62000800017f */
[----:B------:R-:W-:-:S05]  /*cc50*/  VIADD R0, R8, 0x1 ;  /* 0x0000000108007836 */ /* 0x000fca0000000000 */
[----:B------:R-:W-:-:S04]  /*cc60*/  ISETP.NE.AND P1, PT, R0, 0xc, PT ;  /* 0x0000000c0000780c */ /* 0x000fc80003f25270 */
[----:B0-----:R-:W-:Y:S02]  /*cc70*/  SEL R2, RZ, 0x1, P1 ;  /* 0x00000001ff027807 */ /* 0x001fe40000800000 */
[----:B------:R-:W-:Y:S02]  /*cc80*/  SEL R0, R0, RZ, P1 ;  /* 0x000000ff00007207 */ /* 0x000fe40000800000 */
[----:B------:R-:W-:-:S03]  /*cc90*/  LOP3.LUT R7, R5, R2, RZ, 0x3c, !PT ;  /* 0x0000000205077212 */ /* 0x000fc600078e3cff */
[----:B------:R-:W-:Y:S01]  /*cca0*/  IMAD R6, R0, 0x8, R3 ;  /* 0x0000000800067824 */ /* 0x000fe200078e0203 */
[----:B------:R-:W-:Y:S01]  /*ccb0*/  SHF.L.U32 R5, R7, 0x1f, RZ ;  /* 0x0000001f07057819 */ /* 0x000fe200000006ff */
[----:B-1----:R-:W-:Y:S06]  /*ccc0*/  @!P0 BRA `(.L_x_89) ;  /* 0x0000000400f08947 */ /* 0x002fec0003800000 */
.L_x_108:
[----:B------:R-:W1:Y:S01]  /*ccd0*/  SYNCS.PHASECHK.TRANS64.TRYWAIT P0, [R6+URZ], R5 ;  /* 0x00000005060075a7 */ /* 0x000e62000800017f */
[----:B------:R-:W-:-:S05]  /*cce0*/  VIADD R0, R0, 0x1 ;  /* 0x0000000100007836 */ /* 0x000fca0000000000 */
[----:B------:R-:W-:-:S04]  /*ccf0*/  ISETP.NE.AND P1, PT, R0, 0xc, PT ;  /* 0x0000000c0000780c */ /* 0x000fc80003f25270 */
[----:B------:R-:W-:Y:S02]  /*cd00*/  SEL R2, RZ, 0x1, P1 ;  /* 0x00000001ff027807 */ /* 0x000fe40000800000 */
[----:B------:R-:W-:Y:S02]  /*cd10*/  SEL R0, R0, RZ, P1 ;  /* 0x000000ff00007207 */ /* 0x000fe40000800000 */
[----:B------:R-:W-:-:S03]  /*cd20*/  LOP3.LUT R7, R7, R2, RZ, 0x3c, !PT ;  /* 0x0000000207077212 */ /* 0x000fc600078e3cff */
[----:B0-----:R-:W-:Y:S01]  /*cd30*/  IMAD R9, R0, 0x8, R3 ;  /* 0x0000000800097824 */ /* 0x001fe200078e0203 */
[----:B------:R-:W-:Y:S01]  /*cd40*/  SHF.L.U32 R4, R7, 0x1f, RZ ;  /* 0x0000001f07047819 */ /* 0x000fe200000006ff */
[----:B-1----:R-:W-:Y:S06]  /*cd50*/  @!P0 BRA `(.L_x_90) ;  /* 0x0000000400e08947 */ /* 0x002fec0003800000 */
.L_x_109:
        /* <DEDUP_REMOVED lines=9> */
.L_x_110:
        /* <DEDUP_REMOVED lines=9> */
.L_x_111:
        /* <DEDUP_REMOVED lines=9> */
.L_x_112:
        /* <DEDUP_REMOVED lines=9> */
.L_x_113:
        /* <DEDUP_REMOVED lines=9> */
.L_x_114:
        /* <DEDUP_REMOVED lines=9> */
.L_x_115:
        /* <DEDUP_REMOVED lines=9> */
.L_x_116:
[----:B------:R-:W1:Y:S01]  /*d150*/  SYNCS.PHASECHK.TRANS64.TRYWAIT P0, [R6+URZ], R5 ;  /* 0x00000005060075a7 */ /* 0x000e62000800017f */
[----:B------:R-:W-:-:S05]  /*d160*/  VIADD R0, R0, 0x1 ;  /* 0x0000000100007836 */ /* 0x000fca0000000000 */
[----:B------:R-:W-:-:S04]  /*d170*/  ISETP.NE.AND P1, PT, R0, 0xc, PT ;  /* 0x0000000c0000780c */ /* 0x000fc80003f25270 */
[----:B------:R-:W-:Y:S02]  /*d180*/  SEL R2, RZ, 0x1, P1 ;  /* 0x00000001ff027807 */ /* 0x000fe40000800000 */
[----:B------:R-:W-:Y:S02]  /*d190*/  SEL R0, R0, RZ, P1 ;  /* 0x000000ff00007207 */ /* 0x000fe40000800000 */
[----:B------:R-:W-:Y:S01]  /*d1a0*/  LOP3.LUT R2, R7, R2, RZ, 0x3c, !PT ;  /* 0x0000000207027212 */ /* 0x000fe200078e3cff */
[----:B-1----:R-:W-:Y:S06]  /*d1b0*/  @!P0 BRA `(.L_x_98) ;  /* 0x0000000400688947 */ /* 0x002fec0003800000 */
.L_x_117:
[----:B------:R-:W-:Y:S01]  /*d1c0*/  IMAD R3, R0, 0x8, R3 ;  /* 0x0000000800037824 */ /* 0x000fe200078e0203 */
[----:B------:R-:W-:-:S07]  /*d1d0*/  SHF.L.U32 R0, R2, 0x1f, RZ ;  /* 0x0000001f02007819 */ /* 0x000fce00000006ff */
.L_x_99:
[----:B--2---:R2:W3:Y:S02]  /*d1e0*/  SYNCS.PHASECHK.TRANS64.TRYWAIT P0, [R3+URZ], R0 ;  /* 0x00000000030075a7 */ /* 0x0044e4000800017f */
[----:B---3--:R-:W-:Y:S05]  /*d1f0*/  @!P0 NANOSLEEP.SYNCS 0x989680 ;  /* 0x009896800000895d */ /* 0x008fea0003900000 */
[----:B------:R-:W3:Y:S02]  /*d200*/  @!P0 SYNCS.PHASECHK.TRANS64 P0, [R3+URZ], R0 ;  /* 0x00000000030085a7 */ /* 0x000ee4000800007f */
[----:B---3--:R-:W-:Y:S05]  /*d210*/  @!P0 BRA `(.L_x_99) ;  /* 0xfffffffc00f08947 */ /* 0x008fea000383ffff */
.L_x_86:
[----:B------:R-:W-:Y:S05]  /*d220*/  BSYNC B0 ;  /* 0x0000000000007941 */ /* 0x000fea0003800000 */
.L_x_85:
[----:B------:R-:W-:Y:S05]  /*d230*/  EXIT ;  /* 0x000000000000794d */ /* 0x000fea0003800000 */
.L_x_18:
[----:B----4-:R4:W0:Y:S02]  /*d240*/  SYNCS.PHASECHK.TRANS64.TRYWAIT P1, [R3+URZ], R0 ;  /* 0x00000000030075a7 */ /* 0x010824000802017f */
[----:B0-----:R-:W-:Y:S05]  /*d250*/  @!P1 NANOSLEEP.SYNCS 0x989680 ;  /* 0x009896800000995d */ /* 0x001fea0003900000 */
[----:B------:R-:W0:Y:S02]  /*d260*/  @!P1 SYNCS.PHASECHK.TRANS64 P1, [R3+URZ], R0 ;  /* 0x00000000030095a7 */ /* 0x000e24000802007f */
[----:B0-----:R-:W-:Y:S05]  /*d270*/  @!P1 BRA `(.L_x_18) ;  /* 0xfffffffc00f09947 */ /* 0x001fea000383ffff */
[----:B------:R-:W-:Y:S05]  /*d280*/  BRA `(.L_x_17) ;  /* 0xffffff4000b07947 */ /* 0x000fea000383ffff */
.L_x_23:
[----:B-1----:R-:W-:-:S04]  /*d290*/  IMAD.U32 R4, RZ, RZ, UR4 ;  /* 0x00000004ff047e24 */ /* 0x002fc8000f8e00ff */
[----:B------:R1:W3:Y:S03]  /*d2a0*/  SYNCS.PHASECHK.TRANS64.TRYWAIT P1, [R4+URZ], R3 ;  /* 0x00000003040075a7 */ /* 0x0002e6000802017f */
[----:B---3--:R-:W-:Y:S05]  /*d2b0*/  @!P1 NANOSLEEP.SYNCS 0x989680 ;  /* 0x009896800000995d */ /* 0x008fea0003900000 */
[----:B------:R-:W3:Y:S02]  /*d2c0*/  @!P1 SYNCS.PHASECHK.TRANS64 P1, [R4+URZ], R3 ;  /* 0x00000003040095a7 */ /* 0x000ee4000802007f */
[----:B---3--:R-:W-:Y:S05]  /*d2d0*/  @!P1 BRA `(.L_x_23) ;  /* 0xfffffffc00ec9947 */ /* 0x008fea000383ffff */
[----:B------:R-:W-:Y:S05]  /*d2e0*/  BRA `(.L_x_22) ;  /* 0xffffff4800e07947 */ /* 0x000fea000383ffff */
.L_x_72:
[----:B------:R-:W-:Y:S01]  /*d2f0*/  BSSY B1, `(.L_x_100) ;  /* 0x0000006000017945 */ /* 0x000fe20003800000 */
[----:B------:R-:W-:-:S07]  /*d300*/  IMAD.MOV.U32 R15, RZ, RZ, -0x1 ;  /* 0xffffffffff0f7424 */ /* 0x000fce00078e00ff */
[----:B------:R-:W-:Y:S05]  /*d310*/  WARPSYNC.COLLECTIVE R15, `(.L_x_101) ;  /* 0x000000000f0c7348 */ /* 0x000fea0003c00000 */
[----:B------:R-:W-:Y:S02]  /*d320*/  ELECT P6, UR62, PT ;  /* 0x00000000003e782f */ /* 0x000fe400038c0000 */
[----:B------:R-:W-:Y:S01]  /*d330*/  MOV R14, UR62 ;  /* 0x0000003e000e7c02 */ /* 0x000fe20008000f00 */
[----:B------:R-:W-:Y:S10]  /*d340*/  ENDCOLLECTIVE ;  /* 0x000000000000791b */ /* 0x000ff40003800000 */
.L_x_101:
[----:B------:R-:W-:Y:S05]  /*d350*/  BSYNC B1 ;  /* 0x0000000000017941 */ /* 0x000fea0003800000 */
.L_x_100:
[----:B------:R-:W-:Y:S05]  /*d360*/  BRA `(.L_x_102) ;  /* 0xffffffec000c7947 */ /* 0x000fea000383ffff */
.L_x_75:
[----:B-1----:R1:W2:Y:S02]  /*d370*/  SYNCS.PHASECHK.TRANS64.TRYWAIT P1, [R13+URZ+0x60], R4 ;  /* 0x000060040d0075a7 */ /* 0x0022a4000802017f */
[----:B--2---:R-:W-:Y:S05]  /*d380*/  @!P1 NANOSLEEP.SYNCS 0x989680 ;  /* 0x009896800000995d */ /* 0x004fea0003900000 */
[----:B------:R-:W2:Y:S02]  /*d390*/  @!P1 SYNCS.PHASECHK.TRANS64 P1, [R13+URZ+0x60], R4 ;  /* 0x000060040d0095a7 */ /* 0x000ea4000802007f */
[----:B--2---:R-:W-:Y:S05]  /*d3a0*/  @!P1 BRA `(.L_x_75) ;  /* 0xfffffffc00f09947 */ /* 0x004fea000383ffff */
[----:B------:R-:W-:Y:S05]  /*d3b0*/  BRA `(.L_x_103) ;  /* 0xffffffec00407947 */ /* 0x000fea000383ffff */
.L_x_84:
[----:B------:R-:W-:Y:S01]  /*d3c0*/  BSSY B0, `(.L_x_104) ;  /* 0x0000006000007945 */ /* 0x000fe20003800000 */
[----:B------:R-:W-:-:S07]  /*d3d0*/  IMAD.MOV.U32 R15, RZ, RZ, -0x1 ;  /* 0xffffffffff0f7424 */ /* 0x000fce00078e00ff */
[----:B------:R-:W-:Y:S05]  /*d3e0*/  WARPSYNC.COLLECTIVE R15, `(.L_x_105) ;  /* 0x000000000f0c7348 */ /* 0x000fea0003c00000 */
[----:B------:R-:W-:Y:S02]  /*d3f0*/  ELECT P6, UR62, PT ;  /* 0x00000000003e782f */ /* 0x000fe400038c0000 */
[----:B------:R-:W-:Y:S01]  /*d400*/  MOV R14, UR62 ;  /* 0x0000003e000e7c02 */ /* 0x000fe20008000f00 */
[----:B------:R-:W-:Y:S10]  /*d410*/  ENDCOLLECTIVE ;  /* 0x000000000000791b */ /* 0x000ff40003800000 */
.L_x_105:
[----:B------:R-:W-:Y:S05]  /*d420*/  BSYNC B0 ;  /* 0x0000000000007941 */ /* 0x000fea0003800000 */
.L_x_104:
[----:B------:R-:W-:Y:S05]  /*d430*/  BRA `(.L_x_106) ;  /* 0xfffffff400a87947 */ /* 0x000fea000383ffff */
.L_x_88:
[----:B0-----:R0:W1:Y:S02]  /*d440*/  SYNCS.PHASECHK.TRANS64.TRYWAIT P0, [R7+URZ], R2 ;  /* 0x00000002070075a7 */ /* 0x001064000800017f */
[----:B-1----:R-:W-:Y:S05]  /*d450*/  @!P0 NANOSLEEP.SYNCS 0x989680 ;  /* 0x009896800000895d */ /* 0x002fea0003900000 */
[----:B------:R-:W1:Y:S02]  /*d460*/  @!P0 SYNCS.PHASECHK.TRANS64 P0, [R7+URZ], R2 ;  /* 0x00000002070085a7 */ /* 0x000e64000800007f */
[----:B-1----:R-:W-:Y:S05]  /*d470*/  @!P0 BRA `(.L_x_88) ;  /* 0xfffffffc00f08947 */ /* 0x002fea000383ffff */
[----:B------:R-:W-:Y:S05]  /*d480*/  BRA `(.L_x_107) ;  /* 0xfffffff400ec7947 */ /* 0x000fea000383ffff */
.L_x_89:
[----:B0-----:R0:W1:Y:S02]  /*d490*/  SYNCS.PHASECHK.TRANS64.TRYWAIT P0, [R9+URZ], R4 ;  /* 0x00000004090075a7 */ /* 0x001064000800017f */
[----:B-1----:R-:W-:Y:S05]  /*d4a0*/  @!P0 NANOSLEEP.SYNCS 0x989680 ;  /* 0x009896800000895d */ /* 0x002fea0003900000 */
[----:B------:R-:W1:Y:S02]  /*d4b0*/  @!P0 SYNCS.PHASECHK.TRANS64 P0, [R9+URZ], R4 ;  /* 0x00000004090085a7 */ /* 0x000e64000800007f */
[----:B-1----:R-:W-:Y:S05]  /*d4c0*/  @!P0 BRA `(.L_x_89) ;  /* 0xfffffffc00f08947 */ /* 0x002fea000383ffff */
[----:B------:R-:W-:Y:S05]  /*d4d0*/  BRA `(.L_x_108) ;  /* 0xfffffff400fc7947 */ /* 0x000fea000383ffff */
.L_x_90:
[----:B0-----:R0:W1:Y:S02]  /*d4e0*/  SYNCS.PHASECHK.TRANS64.TRYWAIT P0, [R6+URZ], R5 ;  /* 0x00000005060075a7 */ /* 0x001064000800017f */
[----:B-1----:R-:W-:Y:S05]  /*d4f0*/  @!P0 NANOSLEEP.SYNCS 0x989680 ;  /* 0x009896800000895d */ /* 0x002fea0003900000 */
[----:B------:R-:W1:Y:S02]  /*d500*/  @!P0 SYNCS.PHASECHK.TRANS64 P0, [R6+URZ], R5 ;  /* 0x00000005060085a7 */ /* 0x000e64000800007f */
[----:B-1----:R-:W-:Y:S05]  /*d510*/  @!P0 BRA `(.L_x_90) ;  /* 0xfffffffc00f08947 */ /* 0x002fea000383ffff */
[----:B------:R-:W-:Y:S05]  /*d520*/  BRA `(.L_x_109) ;  /* 0xfffffff8000c7947 */ /* 0x000fea000383ffff */
.L_x_91:
[----:B0-----:R0:W1:Y:S02]  /*d530*/  SYNCS.PHASECHK.TRANS64.TRYWAIT P0, [R9+URZ], R4 ;  /* 0x00000004090075a7 */ /* 0x001064000800017f */
[----:B-1----:R-:W-:Y:S05]  /*d540*/  @!P0 NANOSLEEP.SYNCS 0x989680 ;  /* 0x009896800000895d */ /* 0x002fea0003900000 */
[----:B------:R-:W1:Y:S02]  /*d550*/  @!P0 SYNCS.PHASECHK.TRANS64 P0, [R9+URZ], R4 ;  /* 0x00000004090085a7 */ /* 0x000e64000800007f */
[----:B-1----:R-:W-:Y:S05]  /*d560*/  @!P0 BRA `(.L_x_91) ;  /* 0xfffffffc00f08947 */ /* 0x002fea000383ffff */
[----:B------:R-:W-:Y:S05]  /*d570*/  BRA `(.L_x_110) ;  /* 0xfffffff8001c7947 */ /* 0x000fea000383ffff */
.L_x_92:
[----:B0-----:R0:W1:Y:S02]  /*d580*/  SYNCS.PHASECHK.TRANS64.TRYWAIT P0, [R6+URZ], R5 ;  /* 0x00000005060075a7 */ /* 0x001064000800017f */
[----:B-1----:R-:W-:Y:S05]  /*d590*/  @!P0 NANOSLEEP.SYNCS 0x989680 ;  /* 0x009896800000895d */ /* 0x002fea0003900000 */
[----:B------:R-:W1:Y:S02]  /*d5a0*/  @!P0 SYNCS.PHASECHK.TRANS64 P0, [R6+URZ], R5 ;  /* 0x00000005060085a7 */ /* 0x000e64000800007f */
[----:B-1----:R-:W-:Y:S05]  /*d5b0*/  @!P0 BRA `(.L_x_92) ;  /* 0xfffffffc00f08947 */ /* 0x002fea000383ffff */
[----:B------:R-:W-:Y:S05]  /*d5c0*/  BRA `(.L_x_111) ;  /* 0xfffffff8002c7947 */ /* 0x000fea000383ffff */
.L_x_93:
[----:B0-----:R0:W1:Y:S02]  /*d5d0*/  SYNCS.PHASECHK.TRANS64.TRYWAIT P0, [R9+URZ], R4 ;  /* 0x00000004090075a7 */ /* 0x001064000800017f */
[----:B-1----:R-:W-:Y:S05]  /*d5e0*/  @!P0 NANOSLEEP.SYNCS 0x989680 ;  /* 0x009896800000895d */ /* 0x002fea0003900000 */
[----:B------:R-:W1:Y:S02]  /*d5f0*/  @!P0 SYNCS.PHASECHK.TRANS64 P0, [R9+URZ], R4 ;  /* 0x00000004090085a7 */ /* 0x000e64000800007f */
[----:B-1----:R-:W-:Y:S05]  /*d600*/  @!P0 BRA `(.L_x_93) ;  /* 0xfffffffc00f08947 */ /* 0x002fea000383ffff */
[----:B------:R-:W-:Y:S05]  /*d610*/  BRA `(.L_x_112) ;  /* 0xfffffff8003c7947 */ /* 0x000fea000383ffff */
.L_x_94:
[----:B0-----:R0:W1:Y:S02]  /*d620*/  SYNCS.PHASECHK.TRANS64.TRYWAIT P0, [R6+URZ], R5 ;  /* 0x00000005060075a7 */ /* 0x001064000800017f */
[----:B-1----:R-:W-:Y:S05]  /*d630*/  @!P0 NANOSLEEP.SYNCS 0x989680 ;  /* 0x009896800000895d */ /* 0x002fea0003900000 */
[----:B------:R-:W1:Y:S02]  /*d640*/  @!P0 SYNCS.PHASECHK.TRANS64 P0, [R6+URZ], R5 ;  /* 0x00000005060085a7 */ /* 0x000e64000800007f */
[----:B-1----:R-:W-:Y:S05]  /*d650*/  @!P0 BRA `(.L_x_94) ;  /* 0xfffffffc00f08947 */ /* 0x002fea000383ffff */
[----:B------:R-:W-:Y:S05]  /*d660*/  BRA `(.L_x_113) ;  /* 0xfffffff8004c7947 */ /* 0x000fea000383ffff */
.L_x_95:
[----:B0-----:R0:W1:Y:S02]  /*d670*/  SYNCS.PHASECHK.TRANS64.TRYWAIT P0, [R9+URZ], R4 ;  /* 0x00000004090075a7 */ /* 0x001064000800017f */
[----:B-1----:R-:W-:Y:S05]  /*d680*/  @!P0 NANOSLEEP.SYNCS 0x989680 ;  /* 0x009896800000895d */ /* 0x002fea0003900000 */
[----:B------:R-:W1:Y:S02]  /*d690*/  @!P0 SYNCS.PHASECHK.TRANS64 P0, [R9+URZ], R4 ;  /* 0x00000004090085a7 */ /* 0x000e64000800007f */
[----:B-1----:R-:W-:Y:S05]  /*d6a0*/  @!P0 BRA `(.L_x_95) ;  /* 0xfffffffc00f08947 */ /* 0x002fea000383ffff */
[----:B------:R-:W-:Y:S05]  /*d6b0*/  BRA `(.L_x_114) ;  /* 0xfffffff8005c7947 */ /* 0x000fea000383ffff */
.L_x_96:
[----:B0-----:R0:W1:Y:S02]  /*d6c0*/  SYNCS.PHASECHK.TRANS64.TRYWAIT P0, [R6+URZ], R5 ;  /* 0x00000005060075a7 */ /* 0x001064000800017f */
[----:B-1----:R-:W-:Y:S05]  /*d6d0*/  @!P0 NANOSLEEP.SYNCS 0x989680 ;  /* 0x009896800000895d */ /* 0x002fea0003900000 */
[----:B------:R-:W1:Y:S02]  /*d6e0*/  @!P0 SYNCS.PHASECHK.TRANS64 P0, [R6+URZ], R5 ;  /* 0x00000005060085a7 */ /* 0x000e64000800007f */
[----:B-1----:R-:W-:Y:S05]  /*d6f0*/  @!P0 BRA `(.L_x_96) ;  /* 0xfffffffc00f08947 */ /* 0x002fea000383ffff */
[----:B------:R-:W-:Y:S05]  /*d700*/  BRA `(.L_x_115) ;  /* 0xfffffff8006c7947 */ /* 0x000fea000383ffff */
.L_x_97:
[----:B0-----:R0:W1:Y:S02]  /*d710*/  SYNCS.PHASECHK.TRANS64.TRYWAIT P0, [R9+URZ], R4 ;  /* 0x00000004090075a7 */ /* 0x001064000800017f */
[----:B-1----:R-:W-:Y:S05]  /*d720*/  @!P0 NANOSLEEP.SYNCS 0x989680 ;  /* 0x009896800000895d */ /* 0x002fea0003900000 */
[----:B------:R-:W1:Y:S02]  /*d730*/  @!P0 SYNCS.PHASECHK.TRANS64 P0, [R9+URZ], R4 ;  /* 0x00000004090085a7 */ /* 0x000e64000800007f */
[----:B-1----:R-:W-:Y:S05]  /*d740*/  @!P0 BRA `(.L_x_97) ;  /* 0xfffffffc00f08947 */ /* 0x002fea000383ffff */
[----:B------:R-:W-:Y:S05]  /*d750*/  BRA `(.L_x_116) ;  /* 0xfffffff8007c7947 */ /* 0x000fea000383ffff */
.L_x_98:
[----:B-1----:R1:W2:Y:S02]  /*d760*/  SYNCS.PHASECHK.TRANS64.TRYWAIT P0, [R6+URZ], R5 ;  /* 0x00000005060075a7 */ /* 0x0022a4000800017f */
[----:B--2---:R-:W-:Y:S05]  /*d770*/  @!P0 NANOSLEEP.SYNCS 0x989680 ;  /* 0x009896800000895d */ /* 0x004fea0003900000 */
[----:B------:R-:W2:Y:S02]  /*d780*/  @!P0 SYNCS.PHASECHK.TRANS64 P0, [R6+URZ], R5 ;  /* 0x00000005060085a7 */ /* 0x000ea4000800007f */
[----:B--2---:R-:W-:Y:S05]  /*d790*/  @!P0 BRA `(.L_x_98) ;  /* 0xfffffffc00f08947 */ /* 0x004fea000383ffff */
[----:B------:R-:W-:Y:S05]  /*d7a0*/  BRA `(.L_x_117) ;  /* 0xfffffff800847947 */ /* 0x000fea000383ffff */
.L_x_118:
[----:B------:R-:W-:-:S00]  /*d7b0*/  BRA `(.L_x_118) ;  /* 0xfffffffc00fc7947 */ /* 0x000fc0000383ffff */
[----:B------:R-:W-:-:S00]  /*d7c0*/  NOP ;  /* 0x0000000000007918 */ /* 0x000fc00000000000 */
        /* <DEDUP_REMOVED lines=11> */
.L_x_119:


//--------------------- .nv.global.init           --------------------------
	.section	.nv.global.init,"aw",@progbits
.nv.global.init:
	.type		$str$22,@object
	.size		$str$22,($str$23 - $str$22)
$str$22:
        /*0000*/ 	.byte	0x6b, 0x5f, 0x74, 0x69, 0x6c, 0x65, 0x5f, 0x63, 0x6f, 0x75, 0x6e, 0x74, 0x20, 0x3e, 0x3d, 0x20
        /*0010*/ 	.byte	0x31, 0x00
	.type		$str$23,@object
	.size		$str$23,(__unnamed_1 - $str$23)
$str$23:
        /*0012*/ 	.byte	0x2f, 0x74, 0x6d, 0x70, 0x2f, 0x63, 0x75, 0x74, 0x6c, 0x61, 0x73, 0x73, 0x5f, 0x73, 0x77, 0x65
        /*0022*/ 	.byte	0x65, 0x70, 0x5f, 0x73, 0x72, 0x63, 0x2f, 0x69, 0x6e, 0x63, 0x6c, 0x75, 0x64, 0x65, 0x2f, 0x63
        /*0032*/ 	.byte	0x75, 0x74, 0x6c, 0x61, 0x73, 0x73, 0x2f, 0x67, 0x65, 0x6d, 0x6d, 0x2f, 0x63, 0x6f, 0x6c, 0x6c
        /*0042*/ 	.byte	0x65, 0x63, 0x74, 0x69, 0x76, 0x65, 0x2f, 0x73, 0x6d, 0x39, 0x30, 0x5f, 0x6d, 0x6d, 0x61, 0x5f
        /*0052*/ 	.byte	0x74, 0x6d, 0x61, 0x5f, 0x67, 0x6d, 0x6d, 0x61, 0x5f, 0x73, 0x73, 0x5f, 0x77, 0x61, 0x72, 0x70
        /*0062*/ 	.byte	0x73, 0x70, 0x65, 0x63, 0x69, 0x61, 0x6c, 0x69, 0x7a, 0x65, 0x64, 0x2e, 0x68, 0x70, 0x70, 0x00
	.type		__unnamed_1,@object
	.size		__unnamed_1,(.L_0 - __unnamed_1)
__unnamed_1:
        /*0072*/ 	.byte	0x76, 0x6f, 0x69, 0x64, 0x20, 0x63, 0x75, 0x74, 0x6c, 0x61, 0x73, 0x73, 0x3a, 0x3a, 0x67, 0x65
        /* <DEDUP_REMOVED lines=171> */
        /*0b32*/ 	.byte	0x75, 0x74, 0x65, 0x3a, 0x3a, 0x69, 0x64, 0x65, 0x6e, 0x74, 0x69, 0x74, 0x79, 0x5d, 0x00
.L_0:


//--------------------- .nv.shared._ZN7cutlass13device_kernelINS_4gemm6kernel13GemmUniversalIN4cute5tupleIJiiiiEEENS1_10collective13CollectiveMmaINS1_34MainloopSm90TmaGmmaWarpSpecializedILi12ENS5_IJNS4_1CILi1EEESB_SB_EEENS1_35KernelTmaWarpSpecializedCooperativeEEENS5_IJNSA_ILi512EEENSA_ILi80EEENSA_ILi32EEEEEEaNS5_IJlSB_lEEEaSJ_NS4_8TiledMMAINS4_8MMA_AtomIJNS4_4SM904GMMA26MMA_64x16x32_S32S8S8_SS_TNEEEENS4_6LayoutINS5_IJNSA_ILi2EEESB_SB_EEENS5_IJSB_NSA_ILi0EEEST_EEEEENS5_IJNS4_10UnderscoreESW_SW_EEEEENS4_13SM90_TMA_LOADENS4_14ComposedLayoutINS4_7SwizzleILi1ELi4ELi3EEENS4_18smem_ptr_flag_bitsILi8EEENSQ_INS5_IJNSA_ILi8EEESH_EEENS5_IJSH_SB_EEEEEEEvNS4_8identityESZ_S19_vS1A_EENS_8epilogue10collective6detail29Sm90TmaWarpSpecializedAdapterINS1D_15DefaultEpilogueIaSJ_SJ_NS1C_6thread17LinearCombinationIaLi1EiiLNS1H_9ScaleType4KindE0ELNS_15FloatRoundStyleE2EaEENS1_15EpilogueDefaultEEEEEvvEEEEvNT_6ParamsE --------------------------
	.section	.nv.shared._ZN7cutlass13device_kernelINS_4gemm6kernel13GemmUniversalIN4cute5tupleIJiiiiEEENS1_10collective13CollectiveMmaINS1_34MainloopSm90TmaGmmaWarpSpecializedILi12ENS5_IJNS4_1CILi1EEESB_SB_EEENS1_35KernelTmaWarpSpecializedCooperativeEEENS5_IJNSA_ILi512EEENSA_ILi80EEENSA_ILi32EEEEEEaNS5_IJlSB_lEEEaSJ_NS4_8TiledMMAINS4_8MMA_AtomIJNS4_4SM904GMMA26MMA_64x16x32_S32S8S8_SS_TNEEEENS4_6LayoutINS5_IJNSA_ILi2EEESB_SB_EEENS5_IJSB_NSA_ILi0EEEST_EEEEENS5_IJNS4_10UnderscoreESW_SW_EEEEENS4_13SM90_TMA_LOADENS4_14ComposedLayoutINS4_7SwizzleILi1ELi4ELi3EEENS4_18smem_ptr_flag_bitsILi8EEENSQ_INS5_IJNSA_ILi8EEESH_EEENS5_IJSH_SB_EEEEEEEvNS4_8identityESZ_S19_vS1A_EENS_8epilogue10collective6detail29Sm90TmaWarpSpecializedAdapterINS1D_15DefaultEpilogueIaSJ_SJ_NS1C_6thread17LinearCombinationIaLi1EiiLNS1H_9ScaleType4KindE0ELNS_15FloatRoundStyleE2EaEENS1_15EpilogueDefaultEEEEEvvEEEEvNT_6ParamsE,"aw",@nobits
	.sectionflags	@""
	.align	16
	.zero		1024


//--------------------- .nv.shared.reserved.0     --------------------------
	.section	.nv.shared.reserved.0,"aw",@nobits
	.weak		__nv_reservedSMEM_offset_0_alias
	.size		__nv_reservedSMEM_offset_0_alias, 0, 0
	.other		__nv_reservedSMEM_offset_0_alias,@"STO_CUDA_RESERVED_SHARED STV_DEFAULT"
__nv_reservedSMEM_offset_0_alias:
	.zero		0


//--------------------- .nv.global                --------------------------
	.section	.nv.global,"aw",@nobits
.nv.global:
	.type		_ZN39_INTERNAL_75f0d851_4_k_cu_48d1f266_27734cute1_E,@object
	.size		_ZN39_INTERNAL_75f0d851_4_k_cu_48d1f266_27734cute1_E,(_ZN39_INTERNAL_75f0d851_4_k_cu_48d1f266_27734cuda3std3__45__cpo6cbeginE - _ZN39_INTERNAL_75f0d851_4_k_cu_48d1f266_27734cute1_E)
_ZN39_INTERNAL_75f0d851_4_k_cu_48d1f266_27734cute1_E:
	.zero		1
	.type		_ZN39_INTERNAL_75f0d851_4_k_cu_48d1f266_27734cuda3std3__45__cpo6cbeginE,@object
	.size		_ZN39_INTERNAL_75f0d851_4_k_cu_48d1f266_27734cuda3std3__45__cpo6cbeginE,(_ZN39_INTERNAL_75f0d851_4_k_cu_48d1f266_27734cuda3std3__48in_placeE - _ZN39_INTERNAL_75f0d851_4_k_cu_48d1f266_27734cuda3std3__45__cpo6cbeginE)
_ZN39_INTERNAL_75f0d851_4_k_cu_48d1f266_27734cuda3std3__45__cpo6cbeginE:
	.zero		1
	.type		_ZN39_INTERNAL_75f0d851_4_k_cu_48d1f266_27734cuda3std3__48in_placeE,@object
	.size		_ZN39_INTERNAL_75f0d851_4_k_cu_48d1f266_27734cuda3std3__48in_placeE,(_ZN39_INTERNAL_75f0d851_4_k_cu_48d1f266_27734cuda3std6ranges3__45__cpo9iter_moveE - _ZN39_INTERNAL_75f0d851_4_k_cu_48d1f266_27734cuda3std3__48in_placeE)
_ZN39_INTERNAL_75f0d851_4_k_cu_48d1f266_27734cuda3std3__48in_placeE:
	.zero		1
	.type		_ZN39_INTERNAL_75f0d851_4_k_cu_48d1f266_27734cuda3std6ranges3__45__cpo9iter_moveE,@object
	.size		_ZN39_INTERNAL_75f0d851_4_k_cu_48d1f266_27734cuda3std6ranges3__45__cpo9iter_moveE,(_ZN39_INTERNAL_75f0d851_4_k_cu_48d1f266_27734cuda3std3__45__cpo5beginE - _ZN39_INTERNAL_75f0d851_4_k_cu_48d1f266_27734cuda3std6ranges3__45__cpo9iter_moveE)
_ZN39_INTERNAL_75f0d851_4_k_cu_48d1f266_27734cuda3std6ranges3__45__cpo9iter_moveE:
	.zero		1
	.type		_ZN39_INTERNAL_75f0d851_4_k_cu_48d1f266_27734cuda3std3__45__cpo5beginE,@object
	.size		_ZN39_INTERNAL_75f0d851_4_k_cu_48d1f266_27734cuda3std3__45__cpo5beginE,(_ZN39_INTERNAL_75f0d851_4_k_cu_48d1f266_27734cuda3std3__441_GLOBAL__N__75f0d851_4_k_cu_48d1f266_27736ignoreE - _ZN39_INTERNAL_75f0d851_4_k_cu_48d1f266_27734cuda3std3__45__cpo5beginE)
_ZN39_INTERNAL_75f0d851_4_k_cu_48d1f266_27734cuda3std3__45__cpo5beginE:
	.zero		1
	.type		_ZN39_INTERNAL_75f0d851_4_k_cu_48d1f266_27734cuda3std3__441_GLOBAL__N__75f0d851_4_k_cu_48d1f266_27736ignoreE,@object
	.size		_ZN39_INTERNAL_75f0d851_4_k_cu_48d1f266_27734cuda3std3__441_GLOBAL__N__75f0d851_4_k_cu_48d1f266_27736ignoreE,(_ZN39_INTERNAL_75f0d851_4_k_cu_48d1f266_27734cute7productE - _ZN39_INTERNAL_75f0d851_4_k_cu_48d1f266_27734cuda3std3__441_GLOBAL__N__75f0d851_4_k_cu_48d1f266_27736ignoreE)
_ZN39_INTERNAL_75f0d851_4_k_cu_48d1f266_27734cuda3std3__441_GLOBAL__N__75f0d851_4_k_cu_48d1f266_27736ignoreE:
	.zero		1
	.type		_ZN39_INTERNAL_75f0d851_4_k_cu_48d1f266_27734cute7productE,@object
	.size		_ZN39_INTERNAL_75f0d851_4_k_cu_48d1f266_27734cute7productE,(_ZN39_INTERNAL_75f0d851_4_k_cu_48d1f266_27734cuda3std3__45__cpo3endE - _ZN39_INTERNAL_75f0d851_4_k_cu_48d1f266_27734cute7productE)
_ZN39_INTERNAL_75f0d851_4_k_cu_48d1f266_27734cute7productE:
	.zero		1
	.type		_ZN39_INTERNAL_75f0d851_4_k_cu_48d1f266_27734cuda3std3__45__cpo3endE,@object
	.size		_ZN39_INTERNAL_75f0d851_4_k_cu_48d1f266_27734cuda3std3__45__cpo3endE,(_ZN39_INTERNAL_75f0d851_4_k_cu_48d1f266_27734cuda3std3__419piecewise_constructE - _ZN39_INTERNAL_75f0d851_4_k_cu_48d1f266_27734cuda3std3__45__cpo3endE)
_ZN39_INTERNAL_75f0d851_4_k_cu_48d1f266_27734cuda3std3__45__cpo3endE:
	.zero		1
	.type		_ZN39_INTERNAL_75f0d851_4_k_cu_48d1f266_27734cuda3std3__419piecewise_constructE,@object
	.size		_ZN39_INTERNAL_75f0d851_4_k_cu_48d1f266_27734cuda3std3__419piecewise_constructE,(_ZN39_INTERNAL_75f0d851_4_k_cu_48d1f266_27734cuda3std3__45__cpo4cendE - _ZN39_INTERNAL_75f0d851_4_k_cu_48d1f266_27734cuda3std3__419piecewise_constructE)
_ZN39_INTERNAL_75f0d851_4_k_cu_48d1f266_27734cuda3std3__419piecewise_constructE:
	.zero		1
	.type		_ZN39_INTERNAL_75f0d851_4_k_cu_48d1f266_27734cuda3std3__45__cpo4cendE,@object
	.size		_ZN39_INTERNAL_75f0d851_4_k_cu_48d1f266_27734cuda3std3__45__cpo4cendE,(_ZN39_INTERNAL_75f0d851_4_k_cu_48d1f266_27734cuda3std6ranges3__45__cpo4swapE - _ZN39_INTERNAL_75f0d851_4_k_cu_48d1f266_27734cuda3std3__45__cpo4cendE)
_ZN39_INTERNAL_75f0d851_4_k_cu_48d1f266_27734cuda3std3__45__cpo4cendE:
	.zero		1
	.type		_ZN39_INTERNAL_75f0d851_4_k_cu_48d1f266_27734cuda3std6ranges3__45__cpo4swapE,@object
	.size		_ZN39_INTERNAL_75f0d851_4_k_cu_48d1f266_27734cuda3std6ranges3__45__cpo4swapE,(.L_8 - _ZN39_INTERNAL_75f0d851_4_k_cu_48d1f266_27734cuda3std6ranges3__45__cpo4swapE)
_ZN39_INTERNAL_75f0d851_4_k_cu_48d1f266_27734cuda3std6ranges3__45__cpo4swapE:
	.zero		1
.L_8:


//--------------------- .nv.constant0._ZN7cutlass13device_kernelINS_4gemm6kernel13GemmUniversalIN4cute5tupleIJiiiiEEENS1_10collective13CollectiveMmaINS1_34MainloopSm90TmaGmmaWarpSpecializedILi12ENS5_IJNS4_1CILi1EEESB_SB_EEENS1_35KernelTmaWarpSpecializedCooperativeEEENS5_IJNSA_ILi512EEENSA_ILi80EEENSA_ILi32EEEEEEaNS5_IJlSB_lEEEaSJ_NS4_8TiledMMAINS4_8MMA_AtomIJNS4_4SM904GMMA26MMA_64x16x32_S32S8S8_SS_TNEEEENS4_6LayoutINS5_IJNSA_ILi2EEESB_SB_EEENS5_IJSB_NSA_ILi0EEEST_EEEEENS5_IJNS4_10UnderscoreESW_SW_EEEEENS4_13SM90_TMA_LOADENS4_14ComposedLayoutINS4_7SwizzleILi1ELi4ELi3EEENS4_18smem_ptr_flag_bitsILi8EEENSQ_INS5_IJNSA_ILi8EEESH_EEENS5_IJSH_SB_EEEEEEEvNS4_8identityESZ_S19_vS1A_EENS_8epilogue10collective6detail29Sm90TmaWarpSpecializedAdapterINS1D_15DefaultEpilogueIaSJ_SJ_NS1C_6thread17LinearCombinationIaLi1EiiLNS1H_9ScaleType4KindE0ELNS_15FloatRoundStyleE2EaEENS1_15EpilogueDefaultEEEEEvvEEEEvNT_6ParamsE --------------------------
	.section	.nv.constant0._ZN7cutlass13device_kernelINS_4gemm6kernel13GemmUniversalIN4cute5tupleIJiiiiEEENS1_10collective13CollectiveMmaINS1_34MainloopSm90TmaGmmaWarpSpecializedILi12ENS5_IJNS4_1CILi1EEESB_SB_EEENS1_35KernelTmaWarpSpecializedCooperativeEEENS5_IJNSA_ILi512EEENSA_ILi80EEENSA_ILi32EEEEEEaNS5_IJlSB_lEEEaSJ_NS4_8TiledMMAINS4_8MMA_AtomIJNS4_4SM904GMMA26MMA_64x16x32_S32S8S8_SS_TNEEEENS4_6LayoutINS5_IJNSA_ILi2EEESB_SB_EEENS5_IJSB_NSA_ILi0EEEST_EEEEENS5_IJNS4_10UnderscoreESW_SW_EEEEENS4_13SM90_TMA_LOADENS4_14ComposedLayoutINS4_7SwizzleILi1ELi4ELi3EEENS4_18smem_ptr_flag_bitsILi8EEENSQ_INS5_IJNSA_ILi8EEESH_EEENS5_IJSH_SB_EEEEEEEvNS4_8identityESZ_S19_vS1A_EENS_8epilogue10collective6detail29Sm90TmaWarpSpecializedAdapterINS1D_15DefaultEpilogueIaSJ_SJ_NS1C_6thread17LinearCombinationIaLi1EiiLNS1H_9ScaleType4KindE0ELNS_15FloatRoundStyleE2EaEENS1_15EpilogueDefaultEEEEEvvEEEEvNT_6ParamsE,"a",@progbits
	.sectionflags	@""
	.align	4
.nv.constant0._ZN7cutlass13device_kernelINS_4gemm6kernel13GemmUniversalIN4cute5tupleIJiiiiEEENS1_10collective13CollectiveMmaINS1_34MainloopSm90TmaGmmaWarpSpecializedILi12ENS5_IJNS4_1CILi1EEESB_SB_EEENS1_35KernelTmaWarpSpecializedCooperativeEEENS5_IJNSA_ILi512EEENSA_ILi80EEENSA_ILi32EEEEEEaNS5_IJlSB_lEEEaSJ_NS4_8TiledMMAINS4_8MMA_AtomIJNS4_4SM904GMMA26MMA_64x16x32_S32S8S8_SS_TNEEEENS4_6LayoutINS5_IJNSA_ILi2EEESB_SB_EEENS5_IJSB_NSA_ILi0EEEST_EEEEENS5_IJNS4_10UnderscoreESW_SW_EEEEENS4_13SM90_TMA_LOADENS4_14ComposedLayoutINS4_7SwizzleILi1ELi4ELi3EEENS4_18smem_ptr_flag_bitsILi8EEENSQ_INS5_IJNSA_ILi8EEESH_EEENS5_IJSH_SB_EEEEEEEvNS4_8identityESZ_S19_vS1A_EENS_8epilogue10collective6detail29Sm90TmaWarpSpecializedAdapterINS1D_15DefaultEpilogueIaSJ_SJ_NS1C_6thread17LinearCombinationIaLi1EiiLNS1H_9ScaleType4KindE0ELNS_15FloatRoundStyleE2EaEENS1_15EpilogueDefaultEEEEEvvEEEEvNT_6ParamsE:
	.zero		1664


//--------------------- SYMBOLS --------------------------

	.type		.nv.reservedSmem.offset0,@object
	.size		.nv.reservedSmem.offset0,0x4
	.type		__assertfail,@function
